//
// Generated by NVIDIA NVVM Compiler
//
// Compiler Build ID: CL-36424714
// Cuda compilation tools, release 13.0, V13.0.88
// Based on NVVM 20.0.0
//

.version 9.0
.target sm_100
.address_size 64

	// .globl	_Z6tfm_3dPfS_iiPKfS1_PKiS3_fS1_iiiiffffS1_S1_

.visible .entry _Z6tfm_3dPfS_iiPKfS1_PKiS3_fS1_iiiiffffS1_S1_(
	.param .u64 .ptr .align 1 _Z6tfm_3dPfS_iiPKfS1_PKiS3_fS1_iiiiffffS1_S1__param_0,
	.param .u64 .ptr .align 1 _Z6tfm_3dPfS_iiPKfS1_PKiS3_fS1_iiiiffffS1_S1__param_1,
	.param .u32 _Z6tfm_3dPfS_iiPKfS1_PKiS3_fS1_iiiiffffS1_S1__param_2,
	.param .u32 _Z6tfm_3dPfS_iiPKfS1_PKiS3_fS1_iiiiffffS1_S1__param_3,
	.param .u64 .ptr .align 1 _Z6tfm_3dPfS_iiPKfS1_PKiS3_fS1_iiiiffffS1_S1__param_4,
	.param .u64 .ptr .align 1 _Z6tfm_3dPfS_iiPKfS1_PKiS3_fS1_iiiiffffS1_S1__param_5,
	.param .u64 .ptr .align 1 _Z6tfm_3dPfS_iiPKfS1_PKiS3_fS1_iiiiffffS1_S1__param_6,
	.param .u64 .ptr .align 1 _Z6tfm_3dPfS_iiPKfS1_PKiS3_fS1_iiiiffffS1_S1__param_7,
	.param .f32 _Z6tfm_3dPfS_iiPKfS1_PKiS3_fS1_iiiiffffS1_S1__param_8,
	.param .u64 .ptr .align 1 _Z6tfm_3dPfS_iiPKfS1_PKiS3_fS1_iiiiffffS1_S1__param_9,
	.param .u32 _Z6tfm_3dPfS_iiPKfS1_PKiS3_fS1_iiiiffffS1_S1__param_10,
	.param .u32 _Z6tfm_3dPfS_iiPKfS1_PKiS3_fS1_iiiiffffS1_S1__param_11,
	.param .u32 _Z6tfm_3dPfS_iiPKfS1_PKiS3_fS1_iiiiffffS1_S1__param_12,
	.param .u32 _Z6tfm_3dPfS_iiPKfS1_PKiS3_fS1_iiiiffffS1_S1__param_13,
	.param .f32 _Z6tfm_3dPfS_iiPKfS1_PKiS3_fS1_iiiiffffS1_S1__param_14,
	.param .f32 _Z6tfm_3dPfS_iiPKfS1_PKiS3_fS1_iiiiffffS1_S1__param_15,
	.param .f32 _Z6tfm_3dPfS_iiPKfS1_PKiS3_fS1_iiiiffffS1_S1__param_16,
	.param .f32 _Z6tfm_3dPfS_iiPKfS1_PKiS3_fS1_iiiiffffS1_S1__param_17,
	.param .u64 .ptr .align 1 _Z6tfm_3dPfS_iiPKfS1_PKiS3_fS1_iiiiffffS1_S1__param_18,
	.param .u64 .ptr .align 1 _Z6tfm_3dPfS_iiPKfS1_PKiS3_fS1_iiiiffffS1_S1__param_19
)
{
	.reg .pred 	%p<51>;
	.reg .b32 	%r<86>;
	.reg .b32 	%f<404>;
	.reg .b64 	%rd<46>;

	ld.param.u32 	%r9, [_Z6tfm_3dPfS_iiPKfS1_PKiS3_fS1_iiiiffffS1_S1__param_2];
	ld.param.u32 	%r10, [_Z6tfm_3dPfS_iiPKfS1_PKiS3_fS1_iiiiffffS1_S1__param_3];
	ld.param.u64 	%rd15, [_Z6tfm_3dPfS_iiPKfS1_PKiS3_fS1_iiiiffffS1_S1__param_5];
	ld.param.u64 	%rd16, [_Z6tfm_3dPfS_iiPKfS1_PKiS3_fS1_iiiiffffS1_S1__param_6];
	ld.param.u64 	%rd17, [_Z6tfm_3dPfS_iiPKfS1_PKiS3_fS1_iiiiffffS1_S1__param_7];
	ld.param.u64 	%rd18, [_Z6tfm_3dPfS_iiPKfS1_PKiS3_fS1_iiiiffffS1_S1__param_9];
	ld.param.u32 	%r13, [_Z6tfm_3dPfS_iiPKfS1_PKiS3_fS1_iiiiffffS1_S1__param_10];
	ld.param.u32 	%r11, [_Z6tfm_3dPfS_iiPKfS1_PKiS3_fS1_iiiiffffS1_S1__param_11];
	ld.param.u32 	%r12, [_Z6tfm_3dPfS_iiPKfS1_PKiS3_fS1_iiiiffffS1_S1__param_12];
	ld.param.f32 	%f41, [_Z6tfm_3dPfS_iiPKfS1_PKiS3_fS1_iiiiffffS1_S1__param_14];
	ld.param.f32 	%f42, [_Z6tfm_3dPfS_iiPKfS1_PKiS3_fS1_iiiiffffS1_S1__param_15];
	ld.param.f32 	%f43, [_Z6tfm_3dPfS_iiPKfS1_PKiS3_fS1_iiiiffffS1_S1__param_16];
	ld.param.f32 	%f44, [_Z6tfm_3dPfS_iiPKfS1_PKiS3_fS1_iiiiffffS1_S1__param_17];
	ld.param.u64 	%rd19, [_Z6tfm_3dPfS_iiPKfS1_PKiS3_fS1_iiiiffffS1_S1__param_18];
	ld.param.u64 	%rd20, [_Z6tfm_3dPfS_iiPKfS1_PKiS3_fS1_iiiiffffS1_S1__param_19];
	cvta.to.global.u64 	%rd1, %rd20;
	cvta.to.global.u64 	%rd2, %rd19;
	cvta.to.global.u64 	%rd3, %rd18;
	mov.u32 	%r14, %ctaid.x;
	mov.u32 	%r15, %ntid.x;
	mov.u32 	%r16, %tid.x;
	mad.lo.s32 	%r1, %r14, %r15, %r16;
	setp.ge.s32 	%p1, %r1, %r13;
	@%p1 bra 	$L__BB0_28;
	ld.global.f32 	%f1, [%rd3];
	cvt.rn.f32.s32 	%f46, %r1;
	cvt.rn.f32.s32 	%f47, %r12;
	div.s32 	%r17, %r1, %r12;
	cvt.rn.f32.s32 	%f48, %r17;
	mul.f32 	%f49, %f47, %f48;
	sub.f32 	%f50, %f46, %f49;
	cvt.rzi.s32.f32 	%r18, %f50;
	mul.lo.s32 	%r19, %r12, %r11;
	div.s32 	%r20, %r1, %r19;
	cvt.rn.f32.s32 	%f51, %r20;
	cvt.rzi.s32.f32 	%r21, %f51;
	mul.lo.s32 	%r22, %r19, %r21;
	sub.s32 	%r23, %r1, %r22;
	div.s32 	%r24, %r23, %r12;
	cvt.rn.f32.s32 	%f52, %r24;
	cvt.rzi.s32.f32 	%r25, %f52;
	cvt.rn.f32.s32 	%f53, %r18;
	fma.rn.f32 	%f2, %f44, %f53, %f43;
	cvt.rn.f32.s32 	%f54, %r25;
	fma.rn.f32 	%f3, %f44, %f54, %f41;
	cvt.rn.f32.s32 	%f55, %r21;
	fma.rn.f32 	%f4, %f44, %f55, %f42;
	setp.lt.s32 	%p2, %r10, 1;
	mov.f32 	%f402, 0f00000000;
	mov.f32 	%f403, %f402;
	@%p2 bra 	$L__BB0_27;
	ld.global.f32 	%f57, [%rd3+4];
	sub.f32 	%f5, %f57, %f1;
	abs.f32 	%f58, %f4;
	setp.lt.f32 	%p3, %f58, 0f00800000;
	mul.f32 	%f60, %f58, 0f4B800000;
	selp.f32 	%f61, %f60, %f58, %p3;
	selp.f32 	%f62, 0fC1C00000, 0f00000000, %p3;
	mov.b32 	%r27, %f61;
	add.s32 	%r28, %r27, -1060439283;
	and.b32  	%r29, %r28, -8388608;
	sub.s32 	%r30, %r27, %r29;
	mov.b32 	%f63, %r30;
	cvt.rn.f32.s32 	%f64, %r29;
	fma.rn.f32 	%f65, %f64, 0f34000000, %f62;
	add.f32 	%f66, %f63, 0fBF800000;
	add.f32 	%f67, %f63, 0f3F800000;
	rcp.approx.ftz.f32 	%f68, %f67;
	add.f32 	%f69, %f66, %f66;
	mul.f32 	%f70, %f69, %f68;
	mul.f32 	%f71, %f70, %f70;
	sub.f32 	%f72, %f66, %f70;
	add.f32 	%f73, %f72, %f72;
	neg.f32 	%f74, %f70;
	fma.rn.f32 	%f75, %f74, %f66, %f73;
	mul.rn.f32 	%f76, %f68, %f75;
	fma.rn.f32 	%f77, %f71, 0f3A2C32E4, 0f3B52E7DB;
	fma.rn.f32 	%f78, %f77, %f71, 0f3C93BB73;
	fma.rn.f32 	%f79, %f78, %f71, 0f3DF6384F;
	mul.rn.f32 	%f80, %f79, %f71;
	fma.rn.f32 	%f81, %f70, 0f3FB8AA3B, %f65;
	sub.f32 	%f82, %f65, %f81;
	fma.rn.f32 	%f83, %f70, 0f3FB8AA3B, %f82;
	fma.rn.f32 	%f84, %f76, 0f3FB8AA3B, %f83;
	fma.rn.f32 	%f85, %f70, 0f32A55E34, %f84;
	mul.f32 	%f86, %f80, 0f40400000;
	fma.rn.f32 	%f87, %f86, %f76, %f85;
	fma.rn.f32 	%f88, %f80, %f70, %f87;
	add.rn.f32 	%f89, %f81, %f88;
	neg.f32 	%f90, %f81;
	add.rn.f32 	%f91, %f89, %f90;
	neg.f32 	%f92, %f91;
	add.rn.f32 	%f93, %f88, %f92;
	mov.f32 	%f94, 0f40000000;
	mul.rn.f32 	%f95, %f89, %f94;
	neg.f32 	%f96, %f95;
	fma.rn.f32 	%f97, %f89, 0f40000000, %f96;
	fma.rn.f32 	%f98, %f93, 0f40000000, %f97;
	cvt.rni.f32.f32 	%f99, %f95;
	sub.f32 	%f100, %f95, %f99;
	add.f32 	%f101, %f100, %f98;
	fma.rn.f32 	%f102, %f101, 0f391FCB8E, 0f3AAF85ED;
	fma.rn.f32 	%f103, %f102, %f101, 0f3C1D9856;
	fma.rn.f32 	%f104, %f103, %f101, 0f3D6357BB;
	fma.rn.f32 	%f105, %f104, %f101, 0f3E75FDEC;
	fma.rn.f32 	%f106, %f105, %f101, 0f3F317218;
	fma.rn.f32 	%f107, %f106, %f101, 0f3F800000;
	cvt.rzi.s32.f32 	%r31, %f99;
	setp.gt.f32 	%p4, %f99, 0f00000000;
	selp.b32 	%r32, 0, -2097152000, %p4;
	add.s32 	%r33, %r32, 2130706432;
	mov.b32 	%f108, %r33;
	mul.f32 	%f109, %f107, %f108;
	shl.b32 	%r34, %r31, 23;
	sub.s32 	%r35, %r34, %r32;
	mov.b32 	%f110, %r35;
	mul.f32 	%f111, %f109, %f110;
	abs.f32 	%f112, %f95;
	setp.gt.f32 	%p5, %f112, 0f43180000;
	setp.lt.f32 	%p6, %f95, 0f00000000;
	selp.f32 	%f113, 0f00000000, 0f7F800000, %p6;
	selp.f32 	%f114, %f113, %f111, %p5;
	setp.eq.f32 	%p7, %f4, 0f3F800000;
	setp.nan.f32 	%p8, %f58, %f58;
	setp.eq.f32 	%p9, %f4, 0f00000000;
	setp.eq.f32 	%p10, %f58, 0f7F800000;
	add.f32 	%f115, %f4, %f4;
	mov.b32 	%r36, %f115;
	and.b32  	%r37, %r36, 2147483647;
	mov.b32 	%f116, %r37;
	add.rn.f32 	%f117, %f4, %f94;
	mul.wide.s32 	%rd21, %r9, 4;
	add.s64 	%rd4, %rd3, %rd21;
	selp.f32 	%f118, %f116, %f114, %p10;
	selp.f32 	%f119, %f116, %f118, %p9;
	selp.f32 	%f120, %f117, %f119, %p8;
	selp.f32 	%f6, 0f3F800000, %f120, %p7;
	neg.s32 	%r84, %r10;
	cvta.to.global.u64 	%rd44, %rd16;
	cvta.to.global.u64 	%rd45, %rd17;
	cvta.to.global.u64 	%rd7, %rd15;
	mov.f32 	%f403, 0f00000000;
	mov.b32 	%r85, 0;
	mov.f32 	%f402, %f403;
$L__BB0_3:
	ld.global.u32 	%r5, [%rd44];
	ld.global.u32 	%r6, [%rd45];
	mul.wide.s32 	%rd22, %r5, 4;
	add.s64 	%rd23, %rd2, %rd22;
	ld.global.f32 	%f122, [%rd23+-4];
	sub.f32 	%f9, %f122, %f3;
	abs.f32 	%f10, %f9;
	setp.eq.f32 	%p11, %f9, 0f3F800000;
	mov.f32 	%f396, 0f3F800000;
	@%p11 bra 	$L__BB0_8;
	setp.num.f32 	%p12, %f10, %f10;
	@%p12 bra 	$L__BB0_6;
	mov.f32 	%f180, 0f40000000;
	add.rn.f32 	%f396, %f9, %f180;
	bra.uni 	$L__BB0_8;
$L__BB0_6:
	abs.f32 	%f123, %f9;
	setp.lt.f32 	%p13, %f123, 0f00800000;
	mul.f32 	%f125, %f123, 0f4B800000;
	selp.f32 	%f126, %f125, %f123, %p13;
	mov.b32 	%r38, %f126;
	add.s32 	%r39, %r38, -1060439283;
	and.b32  	%r40, %r39, -8388608;
	sub.s32 	%r41, %r38, %r40;
	mov.b32 	%f127, %r41;
	cvt.rn.f32.s32 	%f128, %r40;
	selp.f32 	%f129, 0fC1C00000, 0f00000000, %p13;
	fma.rn.f32 	%f130, %f128, 0f34000000, %f129;
	add.f32 	%f131, %f127, 0fBF800000;
	add.f32 	%f132, %f127, 0f3F800000;
	rcp.approx.ftz.f32 	%f133, %f132;
	add.f32 	%f134, %f131, %f131;
	mul.f32 	%f135, %f134, %f133;
	mul.f32 	%f136, %f135, %f135;
	neg.f32 	%f137, %f135;
	sub.f32 	%f138, %f131, %f135;
	add.f32 	%f139, %f138, %f138;
	fma.rn.f32 	%f140, %f137, %f131, %f139;
	mul.rn.f32 	%f141, %f133, %f140;
	fma.rn.f32 	%f142, %f136, 0f3A2C32E4, 0f3B52E7DB;
	fma.rn.f32 	%f143, %f142, %f136, 0f3C93BB73;
	fma.rn.f32 	%f144, %f143, %f136, 0f3DF6384F;
	mul.rn.f32 	%f145, %f144, %f136;
	fma.rn.f32 	%f146, %f135, 0f3FB8AA3B, %f130;
	mul.f32 	%f147, %f145, 0f40400000;
	sub.f32 	%f148, %f130, %f146;
	fma.rn.f32 	%f149, %f135, 0f3FB8AA3B, %f148;
	fma.rn.f32 	%f150, %f141, 0f3FB8AA3B, %f149;
	fma.rn.f32 	%f151, %f135, 0f32A55E34, %f150;
	fma.rn.f32 	%f152, %f147, %f141, %f151;
	fma.rn.f32 	%f153, %f145, %f135, %f152;
	add.rn.f32 	%f154, %f146, %f153;
	mov.f32 	%f155, 0f40000000;
	mul.rn.f32 	%f156, %f154, %f155;
	cvt.rni.f32.f32 	%f157, %f156;
	sub.f32 	%f158, %f156, %f157;
	neg.f32 	%f159, %f156;
	fma.rn.f32 	%f160, %f154, 0f40000000, %f159;
	neg.f32 	%f161, %f146;
	add.rn.f32 	%f162, %f154, %f161;
	neg.f32 	%f163, %f162;
	add.rn.f32 	%f164, %f153, %f163;
	fma.rn.f32 	%f165, %f164, 0f40000000, %f160;
	add.f32 	%f166, %f158, %f165;
	setp.gt.f32 	%p14, %f157, 0f00000000;
	selp.b32 	%r42, 0, -2097152000, %p14;
	setp.neu.f32 	%p15, %f9, 0f00000000;
	setp.neu.f32 	%p16, %f123, 0f7F800000;
	setp.lt.f32 	%p17, %f156, 0f00000000;
	selp.f32 	%f167, 0f00000000, 0f7F800000, %p17;
	abs.f32 	%f168, %f156;
	setp.gt.f32 	%p18, %f168, 0f43180000;
	cvt.rzi.s32.f32 	%r43, %f157;
	shl.b32 	%r44, %r43, 23;
	sub.s32 	%r45, %r44, %r42;
	mov.b32 	%f169, %r45;
	add.s32 	%r46, %r42, 2130706432;
	mov.b32 	%f170, %r46;
	fma.rn.f32 	%f171, %f166, 0f391FCB8E, 0f3AAF85ED;
	fma.rn.f32 	%f172, %f171, %f166, 0f3C1D9856;
	fma.rn.f32 	%f173, %f172, %f166, 0f3D6357BB;
	fma.rn.f32 	%f174, %f173, %f166, 0f3E75FDEC;
	fma.rn.f32 	%f175, %f174, %f166, 0f3F317218;
	fma.rn.f32 	%f176, %f175, %f166, 0f3F800000;
	mul.f32 	%f177, %f176, %f170;
	mul.f32 	%f178, %f177, %f169;
	selp.f32 	%f396, %f167, %f178, %p18;
	and.pred  	%p19, %p15, %p16;
	@%p19 bra 	$L__BB0_8;
	add.f32 	%f179, %f9, %f9;
	mov.b32 	%r47, %f179;
	and.b32  	%r48, %r47, 2147483647;
	mov.b32 	%f396, %r48;
$L__BB0_8:
	mul.wide.s32 	%rd24, %r6, 4;
	add.s64 	%rd25, %rd2, %rd24;
	ld.global.f32 	%f182, [%rd25+-4];
	sub.f32 	%f15, %f182, %f3;
	setp.eq.f32 	%p20, %f15, 0f3F800000;
	mov.f32 	%f397, 0f3F800000;
	@%p20 bra 	$L__BB0_13;
	abs.f32 	%f183, %f15;
	setp.num.f32 	%p21, %f183, %f183;
	@%p21 bra 	$L__BB0_11;
	mov.f32 	%f241, 0f40000000;
	add.rn.f32 	%f397, %f15, %f241;
	bra.uni 	$L__BB0_13;
$L__BB0_11:
	abs.f32 	%f184, %f15;
	setp.lt.f32 	%p22, %f184, 0f00800000;
	mul.f32 	%f186, %f184, 0f4B800000;
	selp.f32 	%f187, %f186, %f184, %p22;
	mov.b32 	%r49, %f187;
	add.s32 	%r50, %r49, -1060439283;
	and.b32  	%r51, %r50, -8388608;
	sub.s32 	%r52, %r49, %r51;
	mov.b32 	%f188, %r52;
	cvt.rn.f32.s32 	%f189, %r51;
	selp.f32 	%f190, 0fC1C00000, 0f00000000, %p22;
	fma.rn.f32 	%f191, %f189, 0f34000000, %f190;
	add.f32 	%f192, %f188, 0fBF800000;
	add.f32 	%f193, %f188, 0f3F800000;
	rcp.approx.ftz.f32 	%f194, %f193;
	add.f32 	%f195, %f192, %f192;
	mul.f32 	%f196, %f195, %f194;
	mul.f32 	%f197, %f196, %f196;
	neg.f32 	%f198, %f196;
	sub.f32 	%f199, %f192, %f196;
	add.f32 	%f200, %f199, %f199;
	fma.rn.f32 	%f201, %f198, %f192, %f200;
	mul.rn.f32 	%f202, %f194, %f201;
	fma.rn.f32 	%f203, %f197, 0f3A2C32E4, 0f3B52E7DB;
	fma.rn.f32 	%f204, %f203, %f197, 0f3C93BB73;
	fma.rn.f32 	%f205, %f204, %f197, 0f3DF6384F;
	mul.rn.f32 	%f206, %f205, %f197;
	fma.rn.f32 	%f207, %f196, 0f3FB8AA3B, %f191;
	mul.f32 	%f208, %f206, 0f40400000;
	sub.f32 	%f209, %f191, %f207;
	fma.rn.f32 	%f210, %f196, 0f3FB8AA3B, %f209;
	fma.rn.f32 	%f211, %f202, 0f3FB8AA3B, %f210;
	fma.rn.f32 	%f212, %f196, 0f32A55E34, %f211;
	fma.rn.f32 	%f213, %f208, %f202, %f212;
	fma.rn.f32 	%f214, %f206, %f196, %f213;
	add.rn.f32 	%f215, %f207, %f214;
	mov.f32 	%f216, 0f40000000;
	mul.rn.f32 	%f217, %f215, %f216;
	cvt.rni.f32.f32 	%f218, %f217;
	sub.f32 	%f219, %f217, %f218;
	neg.f32 	%f220, %f217;
	fma.rn.f32 	%f221, %f215, 0f40000000, %f220;
	neg.f32 	%f222, %f207;
	add.rn.f32 	%f223, %f215, %f222;
	neg.f32 	%f224, %f223;
	add.rn.f32 	%f225, %f214, %f224;
	fma.rn.f32 	%f226, %f225, 0f40000000, %f221;
	add.f32 	%f227, %f219, %f226;
	setp.gt.f32 	%p23, %f218, 0f00000000;
	selp.b32 	%r53, 0, -2097152000, %p23;
	setp.neu.f32 	%p24, %f15, 0f00000000;
	setp.neu.f32 	%p25, %f184, 0f7F800000;
	setp.lt.f32 	%p26, %f217, 0f00000000;
	selp.f32 	%f228, 0f00000000, 0f7F800000, %p26;
	abs.f32 	%f229, %f217;
	setp.gt.f32 	%p27, %f229, 0f43180000;
	cvt.rzi.s32.f32 	%r54, %f218;
	shl.b32 	%r55, %r54, 23;
	sub.s32 	%r56, %r55, %r53;
	mov.b32 	%f230, %r56;
	add.s32 	%r57, %r53, 2130706432;
	mov.b32 	%f231, %r57;
	fma.rn.f32 	%f232, %f227, 0f391FCB8E, 0f3AAF85ED;
	fma.rn.f32 	%f233, %f232, %f227, 0f3C1D9856;
	fma.rn.f32 	%f234, %f233, %f227, 0f3D6357BB;
	fma.rn.f32 	%f235, %f234, %f227, 0f3E75FDEC;
	fma.rn.f32 	%f236, %f235, %f227, 0f3F317218;
	fma.rn.f32 	%f237, %f236, %f227, 0f3F800000;
	mul.f32 	%f238, %f237, %f231;
	mul.f32 	%f239, %f238, %f230;
	selp.f32 	%f397, %f228, %f239, %p27;
	and.pred  	%p28, %p24, %p25;
	@%p28 bra 	$L__BB0_13;
	add.f32 	%f240, %f15, %f15;
	mov.b32 	%r58, %f240;
	and.b32  	%r59, %r58, 2147483647;
	mov.b32 	%f397, %r59;
$L__BB0_13:
	mul.wide.s32 	%rd26, %r5, 4;
	add.s64 	%rd27, %rd1, %rd26;
	ld.global.f32 	%f243, [%rd27+-4];
	sub.f32 	%f20, %f243, %f2;
	setp.eq.f32 	%p29, %f20, 0f3F800000;
	mov.f32 	%f398, 0f3F800000;
	@%p29 bra 	$L__BB0_18;
	abs.f32 	%f244, %f20;
	setp.num.f32 	%p30, %f244, %f244;
	@%p30 bra 	$L__BB0_16;
	mov.f32 	%f302, 0f40000000;
	add.rn.f32 	%f398, %f20, %f302;
	bra.uni 	$L__BB0_18;
$L__BB0_16:
	abs.f32 	%f245, %f20;
	setp.lt.f32 	%p31, %f245, 0f00800000;
	mul.f32 	%f247, %f245, 0f4B800000;
	selp.f32 	%f248, %f247, %f245, %p31;
	mov.b32 	%r60, %f248;
	add.s32 	%r61, %r60, -1060439283;
	and.b32  	%r62, %r61, -8388608;
	sub.s32 	%r63, %r60, %r62;
	mov.b32 	%f249, %r63;
	cvt.rn.f32.s32 	%f250, %r62;
	selp.f32 	%f251, 0fC1C00000, 0f00000000, %p31;
	fma.rn.f32 	%f252, %f250, 0f34000000, %f251;
	add.f32 	%f253, %f249, 0fBF800000;
	add.f32 	%f254, %f249, 0f3F800000;
	rcp.approx.ftz.f32 	%f255, %f254;
	add.f32 	%f256, %f253, %f253;
	mul.f32 	%f257, %f256, %f255;
	mul.f32 	%f258, %f257, %f257;
	neg.f32 	%f259, %f257;
	sub.f32 	%f260, %f253, %f257;
	add.f32 	%f261, %f260, %f260;
	fma.rn.f32 	%f262, %f259, %f253, %f261;
	mul.rn.f32 	%f263, %f255, %f262;
	fma.rn.f32 	%f264, %f258, 0f3A2C32E4, 0f3B52E7DB;
	fma.rn.f32 	%f265, %f264, %f258, 0f3C93BB73;
	fma.rn.f32 	%f266, %f265, %f258, 0f3DF6384F;
	mul.rn.f32 	%f267, %f266, %f258;
	fma.rn.f32 	%f268, %f257, 0f3FB8AA3B, %f252;
	mul.f32 	%f269, %f267, 0f40400000;
	sub.f32 	%f270, %f252, %f268;
	fma.rn.f32 	%f271, %f257, 0f3FB8AA3B, %f270;
	fma.rn.f32 	%f272, %f263, 0f3FB8AA3B, %f271;
	fma.rn.f32 	%f273, %f257, 0f32A55E34, %f272;
	fma.rn.f32 	%f274, %f269, %f263, %f273;
	fma.rn.f32 	%f275, %f267, %f257, %f274;
	add.rn.f32 	%f276, %f268, %f275;
	mov.f32 	%f277, 0f40000000;
	mul.rn.f32 	%f278, %f276, %f277;
	cvt.rni.f32.f32 	%f279, %f278;
	sub.f32 	%f280, %f278, %f279;
	neg.f32 	%f281, %f278;
	fma.rn.f32 	%f282, %f276, 0f40000000, %f281;
	neg.f32 	%f283, %f268;
	add.rn.f32 	%f284, %f276, %f283;
	neg.f32 	%f285, %f284;
	add.rn.f32 	%f286, %f275, %f285;
	fma.rn.f32 	%f287, %f286, 0f40000000, %f282;
	add.f32 	%f288, %f280, %f287;
	setp.gt.f32 	%p32, %f279, 0f00000000;
	selp.b32 	%r64, 0, -2097152000, %p32;
	setp.neu.f32 	%p33, %f20, 0f00000000;
	setp.neu.f32 	%p34, %f245, 0f7F800000;
	setp.lt.f32 	%p35, %f278, 0f00000000;
	selp.f32 	%f289, 0f00000000, 0f7F800000, %p35;
	abs.f32 	%f290, %f278;
	setp.gt.f32 	%p36, %f290, 0f43180000;
	cvt.rzi.s32.f32 	%r65, %f279;
	shl.b32 	%r66, %r65, 23;
	sub.s32 	%r67, %r66, %r64;
	mov.b32 	%f291, %r67;
	add.s32 	%r68, %r64, 2130706432;
	mov.b32 	%f292, %r68;
	fma.rn.f32 	%f293, %f288, 0f391FCB8E, 0f3AAF85ED;
	fma.rn.f32 	%f294, %f293, %f288, 0f3C1D9856;
	fma.rn.f32 	%f295, %f294, %f288, 0f3D6357BB;
	fma.rn.f32 	%f296, %f295, %f288, 0f3E75FDEC;
	fma.rn.f32 	%f297, %f296, %f288, 0f3F317218;
	fma.rn.f32 	%f298, %f297, %f288, 0f3F800000;
	mul.f32 	%f299, %f298, %f292;
	mul.f32 	%f300, %f299, %f291;
	selp.f32 	%f398, %f289, %f300, %p36;
	and.pred  	%p37, %p33, %p34;
	@%p37 bra 	$L__BB0_18;
	add.f32 	%f301, %f20, %f20;
	mov.b32 	%r69, %f301;
	and.b32  	%r70, %r69, 2147483647;
	mov.b32 	%f398, %r70;
$L__BB0_18:
	mul.wide.s32 	%rd28, %r6, 4;
	add.s64 	%rd29, %rd1, %rd28;
	ld.global.f32 	%f304, [%rd29+-4];
	sub.f32 	%f25, %f304, %f2;
	setp.eq.f32 	%p38, %f25, 0f3F800000;
	mov.f32 	%f399, 0f3F800000;
	@%p38 bra 	$L__BB0_23;
	abs.f32 	%f305, %f25;
	setp.num.f32 	%p39, %f305, %f305;
	@%p39 bra 	$L__BB0_21;
	mov.f32 	%f363, 0f40000000;
	add.rn.f32 	%f399, %f25, %f363;
	bra.uni 	$L__BB0_23;
$L__BB0_21:
	abs.f32 	%f306, %f25;
	setp.lt.f32 	%p40, %f306, 0f00800000;
	mul.f32 	%f308, %f306, 0f4B800000;
	selp.f32 	%f309, %f308, %f306, %p40;
	mov.b32 	%r71, %f309;
	add.s32 	%r72, %r71, -1060439283;
	and.b32  	%r73, %r72, -8388608;
	sub.s32 	%r74, %r71, %r73;
	mov.b32 	%f310, %r74;
	cvt.rn.f32.s32 	%f311, %r73;
	selp.f32 	%f312, 0fC1C00000, 0f00000000, %p40;
	fma.rn.f32 	%f313, %f311, 0f34000000, %f312;
	add.f32 	%f314, %f310, 0fBF800000;
	add.f32 	%f315, %f310, 0f3F800000;
	rcp.approx.ftz.f32 	%f316, %f315;
	add.f32 	%f317, %f314, %f314;
	mul.f32 	%f318, %f317, %f316;
	mul.f32 	%f319, %f318, %f318;
	neg.f32 	%f320, %f318;
	sub.f32 	%f321, %f314, %f318;
	add.f32 	%f322, %f321, %f321;
	fma.rn.f32 	%f323, %f320, %f314, %f322;
	mul.rn.f32 	%f324, %f316, %f323;
	fma.rn.f32 	%f325, %f319, 0f3A2C32E4, 0f3B52E7DB;
	fma.rn.f32 	%f326, %f325, %f319, 0f3C93BB73;
	fma.rn.f32 	%f327, %f326, %f319, 0f3DF6384F;
	mul.rn.f32 	%f328, %f327, %f319;
	fma.rn.f32 	%f329, %f318, 0f3FB8AA3B, %f313;
	mul.f32 	%f330, %f328, 0f40400000;
	sub.f32 	%f331, %f313, %f329;
	fma.rn.f32 	%f332, %f318, 0f3FB8AA3B, %f331;
	fma.rn.f32 	%f333, %f324, 0f3FB8AA3B, %f332;
	fma.rn.f32 	%f334, %f318, 0f32A55E34, %f333;
	fma.rn.f32 	%f335, %f330, %f324, %f334;
	fma.rn.f32 	%f336, %f328, %f318, %f335;
	add.rn.f32 	%f337, %f329, %f336;
	mov.f32 	%f338, 0f40000000;
	mul.rn.f32 	%f339, %f337, %f338;
	cvt.rni.f32.f32 	%f340, %f339;
	sub.f32 	%f341, %f339, %f340;
	neg.f32 	%f342, %f339;
	fma.rn.f32 	%f343, %f337, 0f40000000, %f342;
	neg.f32 	%f344, %f329;
	add.rn.f32 	%f345, %f337, %f344;
	neg.f32 	%f346, %f345;
	add.rn.f32 	%f347, %f336, %f346;
	fma.rn.f32 	%f348, %f347, 0f40000000, %f343;
	add.f32 	%f349, %f341, %f348;
	setp.gt.f32 	%p41, %f340, 0f00000000;
	selp.b32 	%r75, 0, -2097152000, %p41;
	setp.neu.f32 	%p42, %f25, 0f00000000;
	setp.neu.f32 	%p43, %f306, 0f7F800000;
	setp.lt.f32 	%p44, %f339, 0f00000000;
	selp.f32 	%f350, 0f00000000, 0f7F800000, %p44;
	abs.f32 	%f351, %f339;
	setp.gt.f32 	%p45, %f351, 0f43180000;
	cvt.rzi.s32.f32 	%r76, %f340;
	shl.b32 	%r77, %r76, 23;
	sub.s32 	%r78, %r77, %r75;
	mov.b32 	%f352, %r78;
	add.s32 	%r79, %r75, 2130706432;
	mov.b32 	%f353, %r79;
	fma.rn.f32 	%f354, %f349, 0f391FCB8E, 0f3AAF85ED;
	fma.rn.f32 	%f355, %f354, %f349, 0f3C1D9856;
	fma.rn.f32 	%f356, %f355, %f349, 0f3D6357BB;
	fma.rn.f32 	%f357, %f356, %f349, 0f3E75FDEC;
	fma.rn.f32 	%f358, %f357, %f349, 0f3F317218;
	fma.rn.f32 	%f359, %f358, %f349, 0f3F800000;
	mul.f32 	%f360, %f359, %f353;
	mul.f32 	%f361, %f360, %f352;
	selp.f32 	%f399, %f350, %f361, %p45;
	and.pred  	%p46, %p42, %p43;
	@%p46 bra 	$L__BB0_23;
	add.f32 	%f362, %f25, %f25;
	mov.b32 	%r80, %f362;
	and.b32  	%r81, %r80, 2147483647;
	mov.b32 	%f399, %r81;
$L__BB0_23:
	ld.param.f32 	%f391, [_Z6tfm_3dPfS_iiPKfS1_PKiS3_fS1_iiiiffffS1_S1__param_8];
	add.f32 	%f365, %f396, %f398;
	add.f32 	%f366, %f6, %f365;
	add.f32 	%f367, %f397, %f399;
	add.f32 	%f368, %f6, %f367;
	sqrt.rn.f32 	%f369, %f366;
	sqrt.rn.f32 	%f370, %f368;
	add.f32 	%f371, %f369, %f370;
	div.rn.f32 	%f30, %f371, %f391;
	setp.eq.s32 	%p47, %r5, %r6;
	selp.f32 	%f31, 0f3F800000, 0f40000000, %p47;
	setp.lt.f32 	%p48, %f30, %f1;
	mov.f32 	%f400, 0f00000000;
	mov.f32 	%f401, 0f00000000;
	@%p48 bra 	$L__BB0_26;
	ld.global.f32 	%f373, [%rd4+-4];
	setp.gt.f32 	%p49, %f30, %f373;
	@%p49 bra 	$L__BB0_26;
	ld.param.u64 	%rd43, [_Z6tfm_3dPfS_iiPKfS1_PKiS3_fS1_iiiiffffS1_S1__param_4];
	sub.f32 	%f374, %f30, %f1;
	div.rn.f32 	%f375, %f374, %f5;
	cvt.rmi.f32.f32 	%f376, %f375;
	cvt.rzi.s32.f32 	%r82, %f376;
	add.s32 	%r83, %r82, %r85;
	cvta.to.global.u64 	%rd30, %rd43;
	mul.wide.s32 	%rd31, %r83, 4;
	add.s64 	%rd32, %rd30, %rd31;
	ld.global.f32 	%f377, [%rd32];
	add.s64 	%rd33, %rd7, %rd31;
	ld.global.f32 	%f378, [%rd33];
	ld.global.f32 	%f379, [%rd32+4];
	ld.global.f32 	%f380, [%rd33+4];
	sub.f32 	%f381, %f379, %f377;
	sub.f32 	%f382, %f380, %f378;
	mul.wide.s32 	%rd34, %r82, 4;
	add.s64 	%rd35, %rd3, %rd34;
	ld.global.f32 	%f383, [%rd35];
	sub.f32 	%f384, %f30, %f383;
	mul.f32 	%f385, %f381, %f384;
	div.rn.f32 	%f386, %f385, %f5;
	add.f32 	%f387, %f377, %f386;
	mul.f32 	%f400, %f31, %f387;
	mul.f32 	%f388, %f382, %f384;
	div.rn.f32 	%f389, %f388, %f5;
	add.f32 	%f390, %f378, %f389;
	mul.f32 	%f401, %f31, %f390;
$L__BB0_26:
	add.f32 	%f402, %f402, %f400;
	add.f32 	%f403, %f403, %f401;
	add.s32 	%r85, %r85, %r9;
	add.s32 	%r84, %r84, 1;
	setp.ne.s32 	%p50, %r84, 0;
	add.s64 	%rd45, %rd45, 4;
	add.s64 	%rd44, %rd44, 4;
	@%p50 bra 	$L__BB0_3;
$L__BB0_27:
	ld.param.u64 	%rd42, [_Z6tfm_3dPfS_iiPKfS1_PKiS3_fS1_iiiiffffS1_S1__param_1];
	ld.param.u64 	%rd41, [_Z6tfm_3dPfS_iiPKfS1_PKiS3_fS1_iiiiffffS1_S1__param_0];
	cvta.to.global.u64 	%rd36, %rd41;
	mul.wide.s32 	%rd37, %r1, 4;
	add.s64 	%rd38, %rd36, %rd37;
	st.global.f32 	[%rd38], %f402;
	cvta.to.global.u64 	%rd39, %rd42;
	add.s64 	%rd40, %rd39, %rd37;
	st.global.f32 	[%rd40], %f403;
$L__BB0_28:
	ret;

}
	// .globl	_Z6tfm_2dPfS_iiPKfS1_PKiS3_fS1_iiiiffffS1_S1_
.visible .entry _Z6tfm_2dPfS_iiPKfS1_PKiS3_fS1_iiiiffffS1_S1_(
	.param .u64 .ptr .align 1 _Z6tfm_2dPfS_iiPKfS1_PKiS3_fS1_iiiiffffS1_S1__param_0,
	.param .u64 .ptr .align 1 _Z6tfm_2dPfS_iiPKfS1_PKiS3_fS1_iiiiffffS1_S1__param_1,
	.param .u32 _Z6tfm_2dPfS_iiPKfS1_PKiS3_fS1_iiiiffffS1_S1__param_2,
	.param .u32 _Z6tfm_2dPfS_iiPKfS1_PKiS3_fS1_iiiiffffS1_S1__param_3,
	.param .u64 .ptr .align 1 _Z6tfm_2dPfS_iiPKfS1_PKiS3_fS1_iiiiffffS1_S1__param_4,
	.param .u64 .ptr .align 1 _Z6tfm_2dPfS_iiPKfS1_PKiS3_fS1_iiiiffffS1_S1__param_5,
	.param .u64 .ptr .align 1 _Z6tfm_2dPfS_iiPKfS1_PKiS3_fS1_iiiiffffS1_S1__param_6,
	.param .u64 .ptr .align 1 _Z6tfm_2dPfS_iiPKfS1_PKiS3_fS1_iiiiffffS1_S1__param_7,
	.param .f32 _Z6tfm_2dPfS_iiPKfS1_PKiS3_fS1_iiiiffffS1_S1__param_8,
	.param .u64 .ptr .align 1 _Z6tfm_2dPfS_iiPKfS1_PKiS3_fS1_iiiiffffS1_S1__param_9,
	.param .u32 _Z6tfm_2dPfS_iiPKfS1_PKiS3_fS1_iiiiffffS1_S1__param_10,
	.param .u32 _Z6tfm_2dPfS_iiPKfS1_PKiS3_fS1_iiiiffffS1_S1__param_11,
	.param .u32 _Z6tfm_2dPfS_iiPKfS1_PKiS3_fS1_iiiiffffS1_S1__param_12,
	.param .u32 _Z6tfm_2dPfS_iiPKfS1_PKiS3_fS1_iiiiffffS1_S1__param_13,
	.param .f32 _Z6tfm_2dPfS_iiPKfS1_PKiS3_fS1_iiiiffffS1_S1__param_14,
	.param .f32 _Z6tfm_2dPfS_iiPKfS1_PKiS3_fS1_iiiiffffS1_S1__param_15,
	.param .f32 _Z6tfm_2dPfS_iiPKfS1_PKiS3_fS1_iiiiffffS1_S1__param_16,
	.param .f32 _Z6tfm_2dPfS_iiPKfS1_PKiS3_fS1_iiiiffffS1_S1__param_17,
	.param .u64 .ptr .align 1 _Z6tfm_2dPfS_iiPKfS1_PKiS3_fS1_iiiiffffS1_S1__param_18,
	.param .u64 .ptr .align 1 _Z6tfm_2dPfS_iiPKfS1_PKiS3_fS1_iiiiffffS1_S1__param_19
)
{
	.reg .pred 	%p<33>;
	.reg .b32 	%r<57>;
	.reg .b32 	%f<262>;
	.reg .b64 	%rd<38>;

	ld.param.u64 	%rd13, [_Z6tfm_2dPfS_iiPKfS1_PKiS3_fS1_iiiiffffS1_S1__param_1];
	ld.param.u32 	%r9, [_Z6tfm_2dPfS_iiPKfS1_PKiS3_fS1_iiiiffffS1_S1__param_2];
	ld.param.u32 	%r10, [_Z6tfm_2dPfS_iiPKfS1_PKiS3_fS1_iiiiffffS1_S1__param_3];
	ld.param.u64 	%rd14, [_Z6tfm_2dPfS_iiPKfS1_PKiS3_fS1_iiiiffffS1_S1__param_4];
	ld.param.u64 	%rd15, [_Z6tfm_2dPfS_iiPKfS1_PKiS3_fS1_iiiiffffS1_S1__param_5];
	ld.param.u64 	%rd16, [_Z6tfm_2dPfS_iiPKfS1_PKiS3_fS1_iiiiffffS1_S1__param_6];
	ld.param.u64 	%rd17, [_Z6tfm_2dPfS_iiPKfS1_PKiS3_fS1_iiiiffffS1_S1__param_7];
	ld.param.f32 	%f30, [_Z6tfm_2dPfS_iiPKfS1_PKiS3_fS1_iiiiffffS1_S1__param_8];
	ld.param.u64 	%rd18, [_Z6tfm_2dPfS_iiPKfS1_PKiS3_fS1_iiiiffffS1_S1__param_9];
	ld.param.u32 	%r12, [_Z6tfm_2dPfS_iiPKfS1_PKiS3_fS1_iiiiffffS1_S1__param_10];
	ld.param.u32 	%r11, [_Z6tfm_2dPfS_iiPKfS1_PKiS3_fS1_iiiiffffS1_S1__param_11];
	ld.param.f32 	%f31, [_Z6tfm_2dPfS_iiPKfS1_PKiS3_fS1_iiiiffffS1_S1__param_14];
	ld.param.f32 	%f32, [_Z6tfm_2dPfS_iiPKfS1_PKiS3_fS1_iiiiffffS1_S1__param_15];
	ld.param.f32 	%f33, [_Z6tfm_2dPfS_iiPKfS1_PKiS3_fS1_iiiiffffS1_S1__param_17];
	ld.param.u64 	%rd19, [_Z6tfm_2dPfS_iiPKfS1_PKiS3_fS1_iiiiffffS1_S1__param_18];
	cvta.to.global.u64 	%rd1, %rd19;
	cvta.to.global.u64 	%rd2, %rd18;
	mov.u32 	%r13, %ctaid.x;
	mov.u32 	%r14, %ntid.x;
	mov.u32 	%r15, %tid.x;
	mad.lo.s32 	%r1, %r13, %r14, %r15;
	setp.ge.s32 	%p1, %r1, %r12;
	@%p1 bra 	$L__BB1_18;
	ld.global.f32 	%f1, [%rd2];
	cvt.rn.f32.s32 	%f35, %r1;
	cvt.rn.f32.s32 	%f36, %r11;
	div.s32 	%r16, %r1, %r11;
	cvt.rn.f32.s32 	%f37, %r16;
	mul.f32 	%f38, %f36, %f37;
	sub.f32 	%f39, %f35, %f38;
	cvt.rzi.s32.f32 	%r17, %f39;
	cvt.rzi.s32.f32 	%r18, %f37;
	cvt.rn.f32.s32 	%f40, %r18;
	fma.rn.f32 	%f2, %f33, %f40, %f31;
	cvt.rn.f32.s32 	%f41, %r17;
	fma.rn.f32 	%f3, %f33, %f41, %f32;
	setp.lt.s32 	%p2, %r10, 1;
	mov.f32 	%f260, 0f00000000;
	mov.f32 	%f261, %f260;
	@%p2 bra 	$L__BB1_17;
	ld.global.f32 	%f43, [%rd2+4];
	sub.f32 	%f4, %f43, %f1;
	abs.f32 	%f44, %f3;
	setp.lt.f32 	%p3, %f44, 0f00800000;
	mul.f32 	%f46, %f44, 0f4B800000;
	selp.f32 	%f47, %f46, %f44, %p3;
	selp.f32 	%f48, 0fC1C00000, 0f00000000, %p3;
	mov.b32 	%r20, %f47;
	add.s32 	%r21, %r20, -1060439283;
	and.b32  	%r22, %r21, -8388608;
	sub.s32 	%r23, %r20, %r22;
	mov.b32 	%f49, %r23;
	cvt.rn.f32.s32 	%f50, %r22;
	fma.rn.f32 	%f51, %f50, 0f34000000, %f48;
	add.f32 	%f52, %f49, 0fBF800000;
	add.f32 	%f53, %f49, 0f3F800000;
	rcp.approx.ftz.f32 	%f54, %f53;
	add.f32 	%f55, %f52, %f52;
	mul.f32 	%f56, %f55, %f54;
	mul.f32 	%f57, %f56, %f56;
	sub.f32 	%f58, %f52, %f56;
	add.f32 	%f59, %f58, %f58;
	neg.f32 	%f60, %f56;
	fma.rn.f32 	%f61, %f60, %f52, %f59;
	mul.rn.f32 	%f62, %f54, %f61;
	fma.rn.f32 	%f63, %f57, 0f3A2C32E4, 0f3B52E7DB;
	fma.rn.f32 	%f64, %f63, %f57, 0f3C93BB73;
	fma.rn.f32 	%f65, %f64, %f57, 0f3DF6384F;
	mul.rn.f32 	%f66, %f65, %f57;
	fma.rn.f32 	%f67, %f56, 0f3FB8AA3B, %f51;
	sub.f32 	%f68, %f51, %f67;
	fma.rn.f32 	%f69, %f56, 0f3FB8AA3B, %f68;
	fma.rn.f32 	%f70, %f62, 0f3FB8AA3B, %f69;
	fma.rn.f32 	%f71, %f56, 0f32A55E34, %f70;
	mul.f32 	%f72, %f66, 0f40400000;
	fma.rn.f32 	%f73, %f72, %f62, %f71;
	fma.rn.f32 	%f74, %f66, %f56, %f73;
	add.rn.f32 	%f75, %f67, %f74;
	neg.f32 	%f76, %f67;
	add.rn.f32 	%f77, %f75, %f76;
	neg.f32 	%f78, %f77;
	add.rn.f32 	%f79, %f74, %f78;
	mov.f32 	%f80, 0f40000000;
	mul.rn.f32 	%f81, %f75, %f80;
	neg.f32 	%f82, %f81;
	fma.rn.f32 	%f83, %f75, 0f40000000, %f82;
	fma.rn.f32 	%f84, %f79, 0f40000000, %f83;
	cvt.rni.f32.f32 	%f85, %f81;
	sub.f32 	%f86, %f81, %f85;
	add.f32 	%f87, %f86, %f84;
	fma.rn.f32 	%f88, %f87, 0f391FCB8E, 0f3AAF85ED;
	fma.rn.f32 	%f89, %f88, %f87, 0f3C1D9856;
	fma.rn.f32 	%f90, %f89, %f87, 0f3D6357BB;
	fma.rn.f32 	%f91, %f90, %f87, 0f3E75FDEC;
	fma.rn.f32 	%f92, %f91, %f87, 0f3F317218;
	fma.rn.f32 	%f93, %f92, %f87, 0f3F800000;
	cvt.rzi.s32.f32 	%r24, %f85;
	setp.gt.f32 	%p4, %f85, 0f00000000;
	selp.b32 	%r25, 0, -2097152000, %p4;
	add.s32 	%r26, %r25, 2130706432;
	mov.b32 	%f94, %r26;
	mul.f32 	%f95, %f93, %f94;
	shl.b32 	%r27, %r24, 23;
	sub.s32 	%r28, %r27, %r25;
	mov.b32 	%f96, %r28;
	mul.f32 	%f97, %f95, %f96;
	abs.f32 	%f98, %f81;
	setp.gt.f32 	%p5, %f98, 0f43180000;
	setp.lt.f32 	%p6, %f81, 0f00000000;
	selp.f32 	%f99, 0f00000000, 0f7F800000, %p6;
	selp.f32 	%f100, %f99, %f97, %p5;
	setp.eq.f32 	%p7, %f3, 0f3F800000;
	setp.nan.f32 	%p8, %f44, %f44;
	setp.eq.f32 	%p9, %f3, 0f00000000;
	setp.eq.f32 	%p10, %f44, 0f7F800000;
	add.f32 	%f101, %f3, %f3;
	mov.b32 	%r29, %f101;
	and.b32  	%r30, %r29, 2147483647;
	mov.b32 	%f102, %r30;
	add.rn.f32 	%f103, %f3, %f80;
	mul.wide.s32 	%rd20, %r9, 4;
	add.s64 	%rd3, %rd2, %rd20;
	selp.f32 	%f104, %f102, %f100, %p10;
	selp.f32 	%f105, %f102, %f104, %p9;
	selp.f32 	%f106, %f103, %f105, %p8;
	selp.f32 	%f5, 0f3F800000, %f106, %p7;
	neg.s32 	%r55, %r10;
	cvta.to.global.u64 	%rd36, %rd16;
	cvta.to.global.u64 	%rd37, %rd17;
	cvta.to.global.u64 	%rd6, %rd14;
	cvta.to.global.u64 	%rd7, %rd15;
	mov.f32 	%f261, 0f00000000;
	mov.b32 	%r56, 0;
	mov.f32 	%f260, %f261;
$L__BB1_3:
	ld.global.u32 	%r5, [%rd36];
	ld.global.u32 	%r6, [%rd37];
	mul.wide.s32 	%rd21, %r5, 4;
	add.s64 	%rd22, %rd1, %rd21;
	ld.global.f32 	%f108, [%rd22+-4];
	sub.f32 	%f8, %f108, %f2;
	abs.f32 	%f9, %f8;
	setp.eq.f32 	%p11, %f8, 0f3F800000;
	mov.f32 	%f256, 0f3F800000;
	@%p11 bra 	$L__BB1_8;
	setp.num.f32 	%p12, %f9, %f9;
	@%p12 bra 	$L__BB1_6;
	mov.f32 	%f166, 0f40000000;
	add.rn.f32 	%f256, %f8, %f166;
	bra.uni 	$L__BB1_8;
$L__BB1_6:
	abs.f32 	%f109, %f8;
	setp.lt.f32 	%p13, %f109, 0f00800000;
	mul.f32 	%f111, %f109, 0f4B800000;
	selp.f32 	%f112, %f111, %f109, %p13;
	mov.b32 	%r31, %f112;
	add.s32 	%r32, %r31, -1060439283;
	and.b32  	%r33, %r32, -8388608;
	sub.s32 	%r34, %r31, %r33;
	mov.b32 	%f113, %r34;
	cvt.rn.f32.s32 	%f114, %r33;
	selp.f32 	%f115, 0fC1C00000, 0f00000000, %p13;
	fma.rn.f32 	%f116, %f114, 0f34000000, %f115;
	add.f32 	%f117, %f113, 0fBF800000;
	add.f32 	%f118, %f113, 0f3F800000;
	rcp.approx.ftz.f32 	%f119, %f118;
	add.f32 	%f120, %f117, %f117;
	mul.f32 	%f121, %f120, %f119;
	mul.f32 	%f122, %f121, %f121;
	neg.f32 	%f123, %f121;
	sub.f32 	%f124, %f117, %f121;
	add.f32 	%f125, %f124, %f124;
	fma.rn.f32 	%f126, %f123, %f117, %f125;
	mul.rn.f32 	%f127, %f119, %f126;
	fma.rn.f32 	%f128, %f122, 0f3A2C32E4, 0f3B52E7DB;
	fma.rn.f32 	%f129, %f128, %f122, 0f3C93BB73;
	fma.rn.f32 	%f130, %f129, %f122, 0f3DF6384F;
	mul.rn.f32 	%f131, %f130, %f122;
	fma.rn.f32 	%f132, %f121, 0f3FB8AA3B, %f116;
	mul.f32 	%f133, %f131, 0f40400000;
	sub.f32 	%f134, %f116, %f132;
	fma.rn.f32 	%f135, %f121, 0f3FB8AA3B, %f134;
	fma.rn.f32 	%f136, %f127, 0f3FB8AA3B, %f135;
	fma.rn.f32 	%f137, %f121, 0f32A55E34, %f136;
	fma.rn.f32 	%f138, %f133, %f127, %f137;
	fma.rn.f32 	%f139, %f131, %f121, %f138;
	add.rn.f32 	%f140, %f132, %f139;
	mov.f32 	%f141, 0f40000000;
	mul.rn.f32 	%f142, %f140, %f141;
	cvt.rni.f32.f32 	%f143, %f142;
	sub.f32 	%f144, %f142, %f143;
	neg.f32 	%f145, %f142;
	fma.rn.f32 	%f146, %f140, 0f40000000, %f145;
	neg.f32 	%f147, %f132;
	add.rn.f32 	%f148, %f140, %f147;
	neg.f32 	%f149, %f148;
	add.rn.f32 	%f150, %f139, %f149;
	fma.rn.f32 	%f151, %f150, 0f40000000, %f146;
	add.f32 	%f152, %f144, %f151;
	setp.gt.f32 	%p14, %f143, 0f00000000;
	selp.b32 	%r35, 0, -2097152000, %p14;
	setp.neu.f32 	%p15, %f8, 0f00000000;
	setp.neu.f32 	%p16, %f109, 0f7F800000;
	setp.lt.f32 	%p17, %f142, 0f00000000;
	selp.f32 	%f153, 0f00000000, 0f7F800000, %p17;
	abs.f32 	%f154, %f142;
	setp.gt.f32 	%p18, %f154, 0f43180000;
	cvt.rzi.s32.f32 	%r36, %f143;
	shl.b32 	%r37, %r36, 23;
	sub.s32 	%r38, %r37, %r35;
	mov.b32 	%f155, %r38;
	add.s32 	%r39, %r35, 2130706432;
	mov.b32 	%f156, %r39;
	fma.rn.f32 	%f157, %f152, 0f391FCB8E, 0f3AAF85ED;
	fma.rn.f32 	%f158, %f157, %f152, 0f3C1D9856;
	fma.rn.f32 	%f159, %f158, %f152, 0f3D6357BB;
	fma.rn.f32 	%f160, %f159, %f152, 0f3E75FDEC;
	fma.rn.f32 	%f161, %f160, %f152, 0f3F317218;
	fma.rn.f32 	%f162, %f161, %f152, 0f3F800000;
	mul.f32 	%f163, %f162, %f156;
	mul.f32 	%f164, %f163, %f155;
	selp.f32 	%f256, %f153, %f164, %p18;
	and.pred  	%p19, %p15, %p16;
	@%p19 bra 	$L__BB1_8;
	add.f32 	%f165, %f8, %f8;
	mov.b32 	%r40, %f165;
	and.b32  	%r41, %r40, 2147483647;
	mov.b32 	%f256, %r41;
$L__BB1_8:
	mul.wide.s32 	%rd23, %r6, 4;
	add.s64 	%rd24, %rd1, %rd23;
	ld.global.f32 	%f168, [%rd24+-4];
	sub.f32 	%f14, %f168, %f2;
	abs.f32 	%f15, %f14;
	setp.eq.f32 	%p20, %f14, 0f3F800000;
	mov.f32 	%f257, 0f3F800000;
	@%p20 bra 	$L__BB1_13;
	setp.num.f32 	%p21, %f15, %f15;
	@%p21 bra 	$L__BB1_11;
	mov.f32 	%f226, 0f40000000;
	add.rn.f32 	%f257, %f14, %f226;
	bra.uni 	$L__BB1_13;
$L__BB1_11:
	abs.f32 	%f169, %f14;
	setp.lt.f32 	%p22, %f169, 0f00800000;
	mul.f32 	%f171, %f169, 0f4B800000;
	selp.f32 	%f172, %f171, %f169, %p22;
	mov.b32 	%r42, %f172;
	add.s32 	%r43, %r42, -1060439283;
	and.b32  	%r44, %r43, -8388608;
	sub.s32 	%r45, %r42, %r44;
	mov.b32 	%f173, %r45;
	cvt.rn.f32.s32 	%f174, %r44;
	selp.f32 	%f175, 0fC1C00000, 0f00000000, %p22;
	fma.rn.f32 	%f176, %f174, 0f34000000, %f175;
	add.f32 	%f177, %f173, 0fBF800000;
	add.f32 	%f178, %f173, 0f3F800000;
	rcp.approx.ftz.f32 	%f179, %f178;
	add.f32 	%f180, %f177, %f177;
	mul.f32 	%f181, %f180, %f179;
	mul.f32 	%f182, %f181, %f181;
	neg.f32 	%f183, %f181;
	sub.f32 	%f184, %f177, %f181;
	add.f32 	%f185, %f184, %f184;
	fma.rn.f32 	%f186, %f183, %f177, %f185;
	mul.rn.f32 	%f187, %f179, %f186;
	fma.rn.f32 	%f188, %f182, 0f3A2C32E4, 0f3B52E7DB;
	fma.rn.f32 	%f189, %f188, %f182, 0f3C93BB73;
	fma.rn.f32 	%f190, %f189, %f182, 0f3DF6384F;
	mul.rn.f32 	%f191, %f190, %f182;
	fma.rn.f32 	%f192, %f181, 0f3FB8AA3B, %f176;
	mul.f32 	%f193, %f191, 0f40400000;
	sub.f32 	%f194, %f176, %f192;
	fma.rn.f32 	%f195, %f181, 0f3FB8AA3B, %f194;
	fma.rn.f32 	%f196, %f187, 0f3FB8AA3B, %f195;
	fma.rn.f32 	%f197, %f181, 0f32A55E34, %f196;
	fma.rn.f32 	%f198, %f193, %f187, %f197;
	fma.rn.f32 	%f199, %f191, %f181, %f198;
	add.rn.f32 	%f200, %f192, %f199;
	mov.f32 	%f201, 0f40000000;
	mul.rn.f32 	%f202, %f200, %f201;
	cvt.rni.f32.f32 	%f203, %f202;
	sub.f32 	%f204, %f202, %f203;
	neg.f32 	%f205, %f202;
	fma.rn.f32 	%f206, %f200, 0f40000000, %f205;
	neg.f32 	%f207, %f192;
	add.rn.f32 	%f208, %f200, %f207;
	neg.f32 	%f209, %f208;
	add.rn.f32 	%f210, %f199, %f209;
	fma.rn.f32 	%f211, %f210, 0f40000000, %f206;
	add.f32 	%f212, %f204, %f211;
	setp.gt.f32 	%p23, %f203, 0f00000000;
	selp.b32 	%r46, 0, -2097152000, %p23;
	setp.neu.f32 	%p24, %f14, 0f00000000;
	setp.neu.f32 	%p25, %f169, 0f7F800000;
	setp.lt.f32 	%p26, %f202, 0f00000000;
	selp.f32 	%f213, 0f00000000, 0f7F800000, %p26;
	abs.f32 	%f214, %f202;
	setp.gt.f32 	%p27, %f214, 0f43180000;
	cvt.rzi.s32.f32 	%r47, %f203;
	shl.b32 	%r48, %r47, 23;
	sub.s32 	%r49, %r48, %r46;
	mov.b32 	%f215, %r49;
	add.s32 	%r50, %r46, 2130706432;
	mov.b32 	%f216, %r50;
	fma.rn.f32 	%f217, %f212, 0f391FCB8E, 0f3AAF85ED;
	fma.rn.f32 	%f218, %f217, %f212, 0f3C1D9856;
	fma.rn.f32 	%f219, %f218, %f212, 0f3D6357BB;
	fma.rn.f32 	%f220, %f219, %f212, 0f3E75FDEC;
	fma.rn.f32 	%f221, %f220, %f212, 0f3F317218;
	fma.rn.f32 	%f222, %f221, %f212, 0f3F800000;
	mul.f32 	%f223, %f222, %f216;
	mul.f32 	%f224, %f223, %f215;
	selp.f32 	%f257, %f213, %f224, %p27;
	and.pred  	%p28, %p24, %p25;
	@%p28 bra 	$L__BB1_13;
	add.f32 	%f225, %f14, %f14;
	mov.b32 	%r51, %f225;
	and.b32  	%r52, %r51, 2147483647;
	mov.b32 	%f257, %r52;
$L__BB1_13:
	add.f32 	%f228, %f256, %f5;
	add.f32 	%f229, %f5, %f257;
	sqrt.rn.f32 	%f230, %f228;
	sqrt.rn.f32 	%f231, %f229;
	add.f32 	%f232, %f230, %f231;
	div.rn.f32 	%f20, %f232, %f30;
	setp.eq.s32 	%p29, %r5, %r6;
	selp.f32 	%f21, 0f3F800000, 0f40000000, %p29;
	setp.lt.f32 	%p30, %f20, %f1;
	mov.f32 	%f258, 0f00000000;
	mov.f32 	%f259, 0f00000000;
	@%p30 bra 	$L__BB1_16;
	ld.global.f32 	%f234, [%rd3+-4];
	setp.gt.f32 	%p31, %f20, %f234;
	@%p31 bra 	$L__BB1_16;
	sub.f32 	%f235, %f20, %f1;
	div.rn.f32 	%f236, %f235, %f4;
	cvt.rmi.f32.f32 	%f237, %f236;
	cvt.rzi.s32.f32 	%r53, %f237;
	add.s32 	%r54, %r53, %r56;
	mul.wide.s32 	%rd25, %r54, 4;
	add.s64 	%rd26, %rd6, %rd25;
	ld.global.f32 	%f238, [%rd26];
	add.s64 	%rd27, %rd7, %rd25;
	ld.global.f32 	%f239, [%rd27];
	ld.global.f32 	%f240, [%rd26+4];
	ld.global.f32 	%f241, [%rd27+4];
	sub.f32 	%f242, %f240, %f238;
	sub.f32 	%f243, %f241, %f239;
	mul.wide.s32 	%rd28, %r53, 4;
	add.s64 	%rd29, %rd2, %rd28;
	ld.global.f32 	%f244, [%rd29];
	sub.f32 	%f245, %f20, %f244;
	mul.f32 	%f246, %f242, %f245;
	div.rn.f32 	%f247, %f246, %f4;
	add.f32 	%f248, %f238, %f247;
	mul.f32 	%f258, %f21, %f248;
	mul.f32 	%f249, %f243, %f245;
	div.rn.f32 	%f250, %f249, %f4;
	add.f32 	%f251, %f239, %f250;
	mul.f32 	%f259, %f21, %f251;
$L__BB1_16:
	add.f32 	%f260, %f260, %f258;
	add.f32 	%f261, %f261, %f259;
	add.s32 	%r56, %r56, %r9;
	add.s32 	%r55, %r55, 1;
	setp.ne.s32 	%p32, %r55, 0;
	add.s64 	%rd37, %rd37, 4;
	add.s64 	%rd36, %rd36, 4;
	@%p32 bra 	$L__BB1_3;
$L__BB1_17:
	ld.param.u64 	%rd35, [_Z6tfm_2dPfS_iiPKfS1_PKiS3_fS1_iiiiffffS1_S1__param_0];
	cvta.to.global.u64 	%rd30, %rd35;
	mul.wide.s32 	%rd31, %r1, 4;
	add.s64 	%rd32, %rd30, %rd31;
	st.global.f32 	[%rd32], %f260;
	cvta.to.global.u64 	%rd33, %rd13;
	add.s64 	%rd34, %rd33, %rd31;
	st.global.f32 	[%rd34], %f261;
$L__BB1_18:
	ret;

}


// ===== COMPILED SASS (sm_100) =====

	.target	sm_100

	.elftype	@"ET_EXEC"


//--------------------- .note.nv.tkinfo           --------------------------
	.section	.note.nv.tkinfo,"",@"SHT_NOTE"
	.sectionflags	@"SHF_NOTE_NV_TKINFO"
	.tkinfo
        /*0018*/ 	.word	0x00000002
        /*0030*/ 	.string	""
        /*0030*/ 	.string	"ptxas"
        /*0030*/ 	.string	"Cuda compilation tools, release 13.0, V13.0.88"
        /*0030*/ 	.string	"Build cuda_13.0.r13.0/compiler.36424714_0"
        /*0030*/ 	.string	"-arch sm_100 -m 64 "



//--------------------- .note.nv.cuinfo           --------------------------
	.section	.note.nv.cuinfo,"",@"SHT_NOTE"
	.sectionflags	@"SHF_NOTE_NV_CUINFO"
        /*0018*/ 	.short	0x0002
        /*001a*/ 	.short	0x0064
        /*001c*/ 	.short	0x0082
	.zero		2


//--------------------- .nv.info                  --------------------------
	.section	.nv.info,"",@"SHT_CUDA_INFO"
	.align	4


	//----- nvinfo : EIATTR_REGCOUNT
	.align		4
        /*0000*/ 	.byte	0x04, 0x2f
        /*0002*/ 	.short	(.L_1 - .L_0)
	.align		4
.L_0:
        /*0004*/ 	.word	index@(_Z6tfm_3dPfS_iiPKfS1_PKiS3_fS1_iiiiffffS1_S1_)
        /*0008*/ 	.word	0x0000001e


	//----- nvinfo : EIATTR_FRAME_SIZE
	.align		4
.L_1:
        /*000c*/ 	.byte	0x04, 0x11
        /*000e*/ 	.short	(.L_3 - .L_2)
	.align		4
.L_2:
        /*0010*/ 	.word	index@($__internal_3_$__cuda_sm3x_div_rn_noftz_f32_slowpath)
        /*0014*/ 	.word	0x00000000


	//----- nvinfo : EIATTR_FRAME_SIZE
	.align		4
.L_3:
        /*0018*/ 	.byte	0x04, 0x11
        /*001a*/ 	.short	(.L_5 - .L_4)
	.align		4
.L_4:
        /*001c*/ 	.word	index@($__internal_2_$__cuda_sm20_sqrt_rn_f32_slowpath)
        /*0020*/ 	.word	0x00000000


	//----- nvinfo : EIATTR_FRAME_SIZE
	.align		4
.L_5:
        /*0024*/ 	.byte	0x04, 0x11
        /*0026*/ 	.short	(.L_7 - .L_6)
	.align		4
.L_6:
        /*0028*/ 	.word	index@(_Z6tfm_3dPfS_iiPKfS1_PKiS3_fS1_iiiiffffS1_S1_)
        /*002c*/ 	.word	0x00000000


	//----- nvinfo : EIATTR_REGCOUNT
	.align		4
.L_7:
        /*0030*/ 	.byte	0x04, 0x2f
        /*0032*/ 	.short	(.L_9 - .L_8)
	.align		4
.L_8:
        /*0034*/ 	.word	index@(_Z6tfm_2dPfS_iiPKfS1_PKiS3_fS1_iiiiffffS1_S1_)
        /*0038*/ 	.word	0x00000020


	//----- nvinfo : EIATTR_FRAME_SIZE
	.align		4
.L_9:
        /*003c*/ 	.byte	0x04, 0x11
        /*003e*/ 	.short	(.L_11 - .L_10)
	.align		4
.L_10:
        /*0040*/ 	.word	index@($__internal_1_$__cuda_sm3x_div_rn_noftz_f32_slowpath)
        /*0044*/ 	.word	0x00000000


	//----- nvinfo : EIATTR_FRAME_SIZE
	.align		4
.L_11:
        /*0048*/ 	.byte	0x04, 0x11
        /*004a*/ 	.short	(.L_13 - .L_12)
	.align		4
.L_12:
        /*004c*/ 	.word	index@($__internal_0_$__cuda_sm20_sqrt_rn_f32_slowpath)
        /*0050*/ 	.word	0x00000000


	//----- nvinfo : EIATTR_FRAME_SIZE
	.align		4
.L_13:
        /*0054*/ 	.byte	0x04, 0x11
        /*0056*/ 	.short	(.L_15 - .L_14)
	.align		4
.L_14:
        /*0058*/ 	.word	index@(_Z6tfm_2dPfS_iiPKfS1_PKiS3_fS1_iiiiffffS1_S1_)
        /*005c*/ 	.word	0x00000000


	//----- nvinfo : EIATTR_MIN_STACK_SIZE
	.align		4
.L_15:
        /*0060*/ 	.byte	0x04, 0x12
        /*0062*/ 	.short	(.L_17 - .L_16)
	.align		4
.L_16:
        /*0064*/ 	.word	index@(_Z6tfm_2dPfS_iiPKfS1_PKiS3_fS1_iiiiffffS1_S1_)
        /*0068*/ 	.word	0x00000000


	//----- nvinfo : EIATTR_MIN_STACK_SIZE
	.align		4
.L_17:
        /*006c*/ 	.byte	0x04, 0x12
        /*006e*/ 	.short	(.L_19 - .L_18)
	.align		4
.L_18:
        /*0070*/ 	.word	index@(_Z6tfm_3dPfS_iiPKfS1_PKiS3_fS1_iiiiffffS1_S1_)
        /*0074*/ 	.word	0x00000000
.L_19:


//--------------------- .nv.compat                --------------------------
	.section	.nv.compat,"",@"SHT_CUDA_COMPAT_INFO"
	.align	4
        /*0000*/ 	.byte	0x02, 0x09, 0x00, 0x00, 0x02, 0x02, 0x01, 0x00, 0x02, 0x05, 0x05, 0x00, 0x03, 0x07, 0x01, 0x01
        /*0010*/ 	.byte	0x02, 0x03, 0x00, 0x00, 0x02, 0x06, 0x01, 0x00, 0x04, 0x0b, 0x08, 0x00, 0x01, 0x00, 0x00, 0x00
        /*0020*/ 	.byte	0x00, 0x00, 0x00, 0x00


//--------------------- .nv.info._Z6tfm_2dPfS_iiPKfS1_PKiS3_fS1_iiiiffffS1_S1_ --------------------------
	.section	.nv.info._Z6tfm_2dPfS_iiPKfS1_PKiS3_fS1_iiiiffffS1_S1_,"",@"SHT_CUDA_INFO"
	.sectionflags	@""
	.align	4


	//----- nvinfo : EIATTR_CUDA_API_VERSION
	.align		4
        /*0000*/ 	.byte	0x04, 0x37
        /*0002*/ 	.short	(.L_21 - .L_20)
.L_20:
        /*0004*/ 	.word	0x00000082


	//----- nvinfo : EIATTR_KPARAM_INFO
	.align		4
.L_21:
        /*0008*/ 	.byte	0x04, 0x17
        /*000a*/ 	.short	(.L_23 - .L_22)
.L_22:
        /*000c*/ 	.word	0x00000000
        /*0010*/ 	.short	0x0013
        /*0012*/ 	.short	0x0070
        /*0014*/ 	.byte	0x00, 0xf5, 0x21, 0x00


	//----- nvinfo : EIATTR_KPARAM_INFO
	.align		4
.L_23:
        /*0018*/ 	.byte	0x04, 0x17
        /*001a*/ 	.short	(.L_25 - .L_24)
.L_24:
        /*001c*/ 	.word	0x00000000
        /*0020*/ 	.short	0x0012
        /*0022*/ 	.short	0x0068
        /*0024*/ 	.byte	0x00, 0xf5, 0x21, 0x00


	//----- nvinfo : EIATTR_KPARAM_INFO
	.align		4
.L_25:
        /*0028*/ 	.byte	0x04, 0x17
        /*002a*/ 	.short	(.L_27 - .L_26)
.L_26:
        /*002c*/ 	.word	0x00000000
        /*0030*/ 	.short	0x0011
        /*0032*/ 	.short	0x0064
        /*0034*/ 	.byte	0x00, 0xf0, 0x11, 0x00


	//----- nvinfo : EIATTR_KPARAM_INFO
	.align		4
.L_27:
        /*0038*/ 	.byte	0x04, 0x17
        /*003a*/ 	.short	(.L_29 - .L_28)
.L_28:
        /*003c*/ 	.word	0x00000000
        /*0040*/ 	.short	0x0010
        /*0042*/ 	.short	0x0060
        /*0044*/ 	.byte	0x00, 0xf0, 0x11, 0x00


	//----- nvinfo : EIATTR_KPARAM_INFO
	.align		4
.L_29:
        /*0048*/ 	.byte	0x04, 0x17
        /*004a*/ 	.short	(.L_31 - .L_30)
.L_30:
        /*004c*/ 	.word	0x00000000
        /*0050*/ 	.short	0x000f
        /*0052*/ 	.short	0x005c
        /*0054*/ 	.byte	0x00, 0xf0, 0x11, 0x00


	//----- nvinfo : EIATTR_KPARAM_INFO
	.align		4
.L_31:
        /*0058*/ 	.byte	0x04, 0x17
        /*005a*/ 	.short	(.L_33 - .L_32)
.L_32:
        /*005c*/ 	.word	0x00000000
        /*0060*/ 	.short	0x000e
        /*0062*/ 	.short	0x0058
        /*0064*/ 	.byte	0x00, 0xf0, 0x11, 0x00


	//----- nvinfo : EIATTR_KPARAM_INFO
	.align		4
.L_33:
        /*0068*/ 	.byte	0x04, 0x17
        /*006a*/ 	.short	(.L_35 - .L_34)
.L_34:
        /*006c*/ 	.word	0x00000000
        /*0070*/ 	.short	0x000d
        /*0072*/ 	.short	0x0054
        /*0074*/ 	.byte	0x00, 0xf0, 0x11, 0x00


	//----- nvinfo : EIATTR_KPARAM_INFO
	.align		4
.L_35:
        /*0078*/ 	.byte	0x04, 0x17
        /*007a*/ 	.short	(.L_37 - .L_36)
.L_36:
        /*007c*/ 	.word	0x00000000
        /*0080*/ 	.short	0x000c
        /*0082*/ 	.short	0x0050
        /*0084*/ 	.byte	0x00, 0xf0, 0x11, 0x00


	//----- nvinfo : EIATTR_KPARAM_INFO
	.align		4
.L_37:
        /*0088*/ 	.byte	0x04, 0x17
        /*008a*/ 	.short	(.L_39 - .L_38)
.L_38:
        /*008c*/ 	.word	0x00000000
        /*0090*/ 	.short	0x000b
        /*0092*/ 	.short	0x004c
        /*0094*/ 	.byte	0x00, 0xf0, 0x11, 0x00


	//----- nvinfo : EIATTR_KPARAM_INFO
	.align		4
.L_39:
        /*0098*/ 	.byte	0x04, 0x17
        /*009a*/ 	.short	(.L_41 - .L_40)
.L_40:
        /*009c*/ 	.word	0x00000000
        /*00a0*/ 	.short	0x000a
        /*00a2*/ 	.short	0x0048
        /*00a4*/ 	.byte	0x00, 0xf0, 0x11, 0x00


	//----- nvinfo : EIATTR_KPARAM_INFO
	.align		4
.L_41:
        /*00a8*/ 	.byte	0x04, 0x17
        /*00aa*/ 	.short	(.L_43 - .L_42)
.L_42:
        /*00ac*/ 	.word	0x00000000
        /*00b0*/ 	.short	0x0009
        /*00b2*/ 	.short	0x0040
        /*00b4*/ 	.byte	0x00, 0xf5, 0x21, 0x00


	//----- nvinfo : EIATTR_KPARAM_INFO
	.align		4
.L_43:
        /*00b8*/ 	.byte	0x04, 0x17
        /*00ba*/ 	.short	(.L_45 - .L_44)
.L_44:
        /*00bc*/ 	.word	0x00000000
        /*00c0*/ 	.short	0x0008
        /*00c2*/ 	.short	0x0038
        /*00c4*/ 	.byte	0x00, 0xf0, 0x11, 0x00


	//----- nvinfo : EIATTR_KPARAM_INFO
	.align		4
.L_45:
        /*00c8*/ 	.byte	0x04, 0x17
        /*00ca*/ 	.short	(.L_47 - .L_46)
.L_46:
        /*00cc*/ 	.word	0x00000000
        /*00d0*/ 	.short	0x0007
        /*00d2*/ 	.short	0x0030
        /*00d4*/ 	.byte	0x00, 0xf5, 0x21, 0x00


	//----- nvinfo : EIATTR_KPARAM_INFO
	.align		4
.L_47:
        /*00d8*/ 	.byte	0x04, 0x17
        /*00da*/ 	.short	(.L_49 - .L_48)
.L_48:
        /*00dc*/ 	.word	0x00000000
        /*00e0*/ 	.short	0x0006
        /*00e2*/ 	.short	0x0028
        /*00e4*/ 	.byte	0x00, 0xf5, 0x21, 0x00


	//----- nvinfo : EIATTR_KPARAM_INFO
	.align		4
.L_49:
        /*00e8*/ 	.byte	0x04, 0x17
        /*00ea*/ 	.short	(.L_51 - .L_50)
.L_50:
        /*00ec*/ 	.word	0x00000000
        /*00f0*/ 	.short	0x0005
        /*00f2*/ 	.short	0x0020
        /*00f4*/ 	.byte	0x00, 0xf5, 0x21, 0x00


	//----- nvinfo : EIATTR_KPARAM_INFO
	.align		4
.L_51:
        /*00f8*/ 	.byte	0x04, 0x17
        /*00fa*/ 	.short	(.L_53 - .L_52)
.L_52:
        /*00fc*/ 	.word	0x00000000
        /*0100*/ 	.short	0x0004
        /*0102*/ 	.short	0x0018
        /*0104*/ 	.byte	0x00, 0xf5, 0x21, 0x00


	//----- nvinfo : EIATTR_KPARAM_INFO
	.align		4
.L_53:
        /*0108*/ 	.byte	0x04, 0x17
        /*010a*/ 	.short	(.L_55 - .L_54)
.L_54:
        /*010c*/ 	.word	0x00000000
        /*0110*/ 	.short	0x0003
        /*0112*/ 	.short	0x0014
        /*0114*/ 	.byte	0x00, 0xf0, 0x11, 0x00


	//----- nvinfo : EIATTR_KPARAM_INFO
	.align		4
.L_55:
        /*0118*/ 	.byte	0x04, 0x17
        /*011a*/ 	.short	(.L_57 - .L_56)
.L_56:
        /*011c*/ 	.word	0x00000000
        /*0120*/ 	.short	0x0002
        /*0122*/ 	.short	0x0010
        /*0124*/ 	.byte	0x00, 0xf0, 0x11, 0x00


	//----- nvinfo : EIATTR_KPARAM_INFO
	.align		4
.L_57:
        /*0128*/ 	.byte	0x04, 0x17
        /*012a*/ 	.short	(.L_59 - .L_58)
.L_58:
        /*012c*/ 	.word	0x00000000
        /*0130*/ 	.short	0x0001
        /*0132*/ 	.short	0x0008
        /*0134*/ 	.byte	0x00, 0xf5, 0x21, 0x00


	//----- nvinfo : EIATTR_KPARAM_INFO
	.align		4
.L_59:
        /*0138*/ 	.byte	0x04, 0x17
        /*013a*/ 	.short	(.L_61 - .L_60)
.L_60:
        /*013c*/ 	.word	0x00000000
        /*0140*/ 	.short	0x0000
        /*0142*/ 	.short	0x0000
        /*0144*/ 	.byte	0x00, 0xf5, 0x21, 0x00


	//----- nvinfo : EIATTR_SPARSE_MMA_MASK
	.align		4
.L_61:
        /*0148*/ 	.byte	0x03, 0x50
        /*014a*/ 	.short	0x0000


	//----- nvinfo : EIATTR_MAXREG_COUNT
	.align		4
        /*014c*/ 	.byte	0x03, 0x1b
        /*014e*/ 	.short	0x00ff


	//----- nvinfo : EIATTR_MERCURY_ISA_VERSION
	.align		4
        /*0150*/ 	.byte	0x03, 0x5f
        /*0152*/ 	.short	0x0101


	//----- nvinfo : EIATTR_VRC_CTA_INIT_COUNT
	.align		4
        /*0154*/ 	.byte	0x02, 0x4a
	.zero		1
	.zero		1


	//----- nvinfo : EIATTR_EXIT_INSTR_OFFSETS
	.align		4
        /*0158*/ 	.byte	0x04, 0x1c
        /*015a*/ 	.short	(.L_63 - .L_62)


	//   ....[0]....
.L_62:
        /*015c*/ 	.word	0x00000070


	//   ....[1]....
        /*0160*/ 	.word	0x00001ab0


	//----- nvinfo : EIATTR_CRS_STACK_SIZE
	.align		4
.L_63:
        /*0164*/ 	.byte	0x04, 0x1e
        /*0166*/ 	.short	(.L_65 - .L_64)
.L_64:
        /*0168*/ 	.word	0x00000000


	//----- nvinfo : EIATTR_CBANK_PARAM_SIZE
	.align		4
.L_65:
        /*016c*/ 	.byte	0x03, 0x19
        /*016e*/ 	.short	0x0078


	//----- nvinfo : EIATTR_PARAM_CBANK
	.align		4
        /*0170*/ 	.byte	0x04, 0x0a
        /*0172*/ 	.short	(.L_67 - .L_66)
	.align		4
.L_66:
        /*0174*/ 	.word	index@(.nv.constant0._Z6tfm_2dPfS_iiPKfS1_PKiS3_fS1_iiiiffffS1_S1_)
        /*0178*/ 	.short	0x0380
        /*017a*/ 	.short	0x0078


	//----- nvinfo : EIATTR_SW_WAR
	.align		4
.L_67:
        /*017c*/ 	.byte	0x04, 0x36
        /*017e*/ 	.short	(.L_69 - .L_68)
.L_68:
        /*0180*/ 	.word	0x00000008
.L_69:


//--------------------- .nv.info._Z6tfm_3dPfS_iiPKfS1_PKiS3_fS1_iiiiffffS1_S1_ --------------------------
	.section	.nv.info._Z6tfm_3dPfS_iiPKfS1_PKiS3_fS1_iiiiffffS1_S1_,"",@"SHT_CUDA_INFO"
	.sectionflags	@""
	.align	4


	//----- nvinfo : EIATTR_CUDA_API_VERSION
	.align		4
        /*0000*/ 	.byte	0x04, 0x37
        /*0002*/ 	.short	(.L_71 - .L_70)
.L_70:
        /*0004*/ 	.word	0x00000082


	//----- nvinfo : EIATTR_KPARAM_INFO
	.align		4
.L_71:
        /*0008*/ 	.byte	0x04, 0x17
        /*000a*/ 	.short	(.L_73 - .L_72)
.L_72:
        /*000c*/ 	.word	0x00000000
        /*0010*/ 	.short	0x0013
        /*0012*/ 	.short	0x0070
        /*0014*/ 	.byte	0x00, 0xf5, 0x21, 0x00


	//----- nvinfo : EIATTR_KPARAM_INFO
	.align		4
.L_73:
        /*0018*/ 	.byte	0x04, 0x17
        /*001a*/ 	.short	(.L_75 - .L_74)
.L_74:
        /*001c*/ 	.word	0x00000000
        /*0020*/ 	.short	0x0012
        /*0022*/ 	.short	0x0068
        /*0024*/ 	.byte	0x00, 0xf5, 0x21, 0x00


	//----- nvinfo : EIATTR_KPARAM_INFO
	.align		4
.L_75:
        /*0028*/ 	.byte	0x04, 0x17
        /*002a*/ 	.short	(.L_77 - .L_76)
.L_76:
        /*002c*/ 	.word	0x00000000
        /*0030*/ 	.short	0x0011
        /*0032*/ 	.short	0x0064
        /*0034*/ 	.byte	0x00, 0xf0, 0x11, 0x00


	//----- nvinfo : EIATTR_KPARAM_INFO
	.align		4
.L_77:
        /*0038*/ 	.byte	0x04, 0x17
        /*003a*/ 	.short	(.L_79 - .L_78)
.L_78:
        /*003c*/ 	.word	0x00000000
        /*0040*/ 	.short	0x0010
        /*0042*/ 	.short	0x0060
        /*0044*/ 	.byte	0x00, 0xf0, 0x11, 0x00


	//----- nvinfo : EIATTR_KPARAM_INFO
	.align		4
.L_79:
        /*0048*/ 	.byte	0x04, 0x17
        /*004a*/ 	.short	(.L_81 - .L_80)
.L_80:
        /*004c*/ 	.word	0x00000000
        /*0050*/ 	.short	0x000f
        /*0052*/ 	.short	0x005c
        /*0054*/ 	.byte	0x00, 0xf0, 0x11, 0x00


	//----- nvinfo : EIATTR_KPARAM_INFO
	.align		4
.L_81:
        /*0058*/ 	.byte	0x04, 0x17
        /*005a*/ 	.short	(.L_83 - .L_82)
.L_82:
        /*005c*/ 	.word	0x00000000
        /*0060*/ 	.short	0x000e
        /*0062*/ 	.short	0x0058
        /*0064*/ 	.byte	0x00, 0xf0, 0x11, 0x00


	//----- nvinfo : EIATTR_KPARAM_INFO
	.align		4
.L_83:
        /*0068*/ 	.byte	0x04, 0x17
        /*006a*/ 	.short	(.L_85 - .L_84)
.L_84:
        /*006c*/ 	.word	0x00000000
        /*0070*/ 	.short	0x000d
        /*0072*/ 	.short	0x0054
        /*0074*/ 	.byte	0x00, 0xf0, 0x11, 0x00


	//----- nvinfo : EIATTR_KPARAM_INFO
	.align		4
.L_85:
        /*0078*/ 	.byte	0x04, 0x17
        /*007a*/ 	.short	(.L_87 - .L_86)
.L_86:
        /*007c*/ 	.word	0x00000000
        /*0080*/ 	.short	0x000c
        /*0082*/ 	.short	0x0050
        /*0084*/ 	.byte	0x00, 0xf0, 0x11, 0x00


	//----- nvinfo : EIATTR_KPARAM_INFO
	.align		4
.L_87:
        /*0088*/ 	.byte	0x04, 0x17
        /*008a*/ 	.short	(.L_89 - .L_88)
.L_88:
        /*008c*/ 	.word	0x00000000
        /*0090*/ 	.short	0x000b
        /*0092*/ 	.short	0x004c
        /*0094*/ 	.byte	0x00, 0xf0, 0x11, 0x00


	//----- nvinfo : EIATTR_KPARAM_INFO
	.align		4
.L_89:
        /*0098*/ 	.byte	0x04, 0x17
        /*009a*/ 	.short	(.L_91 - .L_90)
.L_90:
        /*009c*/ 	.word	0x00000000
        /*00a0*/ 	.short	0x000a
        /*00a2*/ 	.short	0x0048
        /*00a4*/ 	.byte	0x00, 0xf0, 0x11, 0x00


	//----- nvinfo : EIATTR_KPARAM_INFO
	.align		4
.L_91:
        /*00a8*/ 	.byte	0x04, 0x17
        /*00aa*/ 	.short	(.L_93 - .L_92)
.L_92:
        /*00ac*/ 	.word	0x00000000
        /*00b0*/ 	.short	0x0009
        /*00b2*/ 	.short	0x0040
        /*00b4*/ 	.byte	0x00, 0xf5, 0x21, 0x00


	//----- nvinfo : EIATTR_KPARAM_INFO
	.align		4
.L_93:
        /*00b8*/ 	.byte	0x04, 0x17
        /*00ba*/ 	.short	(.L_95 - .L_94)
.L_94:
        /*00bc*/ 	.word	0x00000000
        /*00c0*/ 	.short	0x0008
        /*00c2*/ 	.short	0x0038
        /*00c4*/ 	.byte	0x00, 0xf0, 0x11, 0x00


	//----- nvinfo : EIATTR_KPARAM_INFO
	.align		4
.L_95:
        /*00c8*/ 	.byte	0x04, 0x17
        /*00ca*/ 	.short	(.L_97 - .L_96)
.L_96:
        /*00cc*/ 	.word	0x00000000
        /*00d0*/ 	.short	0x0007
        /*00d2*/ 	.short	0x0030
        /*00d4*/ 	.byte	0x00, 0xf5, 0x21, 0x00


	//----- nvinfo : EIATTR_KPARAM_INFO
	.align		4
.L_97:
        /*00d8*/ 	.byte	0x04, 0x17
        /*00da*/ 	.short	(.L_99 - .L_98)
.L_98:
        /*00dc*/ 	.word	0x00000000
        /*00e0*/ 	.short	0x0006
        /*00e2*/ 	.short	0x0028
        /*00e4*/ 	.byte	0x00, 0xf5, 0x21, 0x00


	//----- nvinfo : EIATTR_KPARAM_INFO
	.align		4
.L_99:
        /*00e8*/ 	.byte	0x04, 0x17
        /*00ea*/ 	.short	(.L_101 - .L_100)
.L_100:
        /*00ec*/ 	.word	0x00000000
        /*00f0*/ 	.short	0x0005
        /*00f2*/ 	.short	0x0020
        /*00f4*/ 	.byte	0x00, 0xf5, 0x21, 0x00


	//----- nvinfo : EIATTR_KPARAM_INFO
	.align		4
.L_101:
        /*00f8*/ 	.byte	0x04, 0x17
        /*00fa*/ 	.short	(.L_103 - .L_102)
.L_102:
        /*00fc*/ 	.word	0x00000000
        /*0100*/ 	.short	0x0004
        /*0102*/ 	.short	0x0018
        /*0104*/ 	.byte	0x00, 0xf5, 0x21, 0x00


	//----- nvinfo : EIATTR_KPARAM_INFO
	.align		4
.L_103:
        /*0108*/ 	.byte	0x04, 0x17
        /*010a*/ 	.short	(.L_105 - .L_104)
.L_104:
        /*010c*/ 	.word	0x00000000
        /*0110*/ 	.short	0x0003
        /*0112*/ 	.short	0x0014
        /*0114*/ 	.byte	0x00, 0xf0, 0x11, 0x00


	//----- nvinfo : EIATTR_KPARAM_INFO
	.align		4
.L_105:
        /*0118*/ 	.byte	0x04, 0x17
        /*011a*/ 	.short	(.L_107 - .L_106)
.L_106:
        /*011c*/ 	.word	0x00000000
        /*0120*/ 	.short	0x0002
        /*0122*/ 	.short	0x0010
        /*0124*/ 	.byte	0x00, 0xf0, 0x11, 0x00


	//----- nvinfo : EIATTR_KPARAM_INFO
	.align		4
.L_107:
        /*0128*/ 	.byte	0x04, 0x17
        /*012a*/ 	.short	(.L_109 - .L_108)
.L_108:
        /*012c*/ 	.word	0x00000000
        /*0130*/ 	.short	0x0001
        /*0132*/ 	.short	0x0008
        /*0134*/ 	.byte	0x00, 0xf5, 0x21, 0x00


	//----- nvinfo : EIATTR_KPARAM_INFO
	.align		4
.L_109:
        /*0138*/ 	.byte	0x04, 0x17
        /*013a*/ 	.short	(.L_111 - .L_110)
.L_110:
        /*013c*/ 	.word	0x00000000
        /*0140*/ 	.short	0x0000
        /*0142*/ 	.short	0x0000
        /*0144*/ 	.byte	0x00, 0xf5, 0x21, 0x00


	//----- nvinfo : EIATTR_SPARSE_MMA_MASK
	.align		4
.L_111:
        /*0148*/ 	.byte	0x03, 0x50
        /*014a*/ 	.short	0x0000


	//----- nvinfo : EIATTR_MAXREG_COUNT
	.align		4
        /*014c*/ 	.byte	0x03, 0x1b
        /*014e*/ 	.short	0x00ff


	//----- nvinfo : EIATTR_MERCURY_ISA_VERSION
	.align		4
        /*0150*/ 	.byte	0x03, 0x5f
        /*0152*/ 	.short	0x0101


	//----- nvinfo : EIATTR_VRC_CTA_INIT_COUNT
	.align		4
        /*0154*/ 	.byte	0x02, 0x4a
	.zero		1
	.zero		1


	//----- nvinfo : EIATTR_EXIT_INSTR_OFFSETS
	.align		4
        /*0158*/ 	.byte	0x04, 0x1c
        /*015a*/ 	.short	(.L_113 - .L_112)


	//   ....[0]....
.L_112:
        /*015c*/ 	.word	0x00000070


	//   ....[1]....
        /*0160*/ 	.word	0x000026b0


	//----- nvinfo : EIATTR_CRS_STACK_SIZE
	.align		4
.L_113:
        /*0164*/ 	.byte	0x04, 0x1e
        /*0166*/ 	.short	(.L_115 - .L_114)
.L_114:
        /*0168*/ 	.word	0x00000000


	//----- nvinfo : EIATTR_CBANK_PARAM_SIZE
	.align		4
.L_115:
        /*016c*/ 	.byte	0x03, 0x19
        /*016e*/ 	.short	0x0078


	//----- nvinfo : EIATTR_PARAM_CBANK
	.align		4
        /*0170*/ 	.byte	0x04, 0x0a
        /*0172*/ 	.short	(.L_117 - .L_116)
	.align		4
.L_116:
        /*0174*/ 	.word	index@(.nv.constant0._Z6tfm_3dPfS_iiPKfS1_PKiS3_fS1_iiiiffffS1_S1_)
        /*0178*/ 	.short	0x0380
        /*017a*/ 	.short	0x0078


	//----- nvinfo : EIATTR_SW_WAR
	.align		4
.L_117:
        /*017c*/ 	.byte	0x04, 0x36
        /*017e*/ 	.short	(.L_119 - .L_118)
.L_118:
        /*0180*/ 	.word	0x00000008
.L_119:


//--------------------- .nv.callgraph             --------------------------
	.section	.nv.callgraph,"",@"SHT_CUDA_CALLGRAPH"
	.align	4
	.sectionentsize	8
	.align		4
        /*0000*/ 	.word	0x00000000
	.align		4
        /*0004*/ 	.word	0xffffffff
	.align		4
        /*0008*/ 	.word	0x00000000
	.align		4
        /*000c*/ 	.word	0xfffffffe
	.align		4
        /*0010*/ 	.word	0x00000000
	.align		4
        /*0014*/ 	.word	0xfffffffd
	.align		4
        /*0018*/ 	.word	0x00000000
	.align		4
        /*001c*/ 	.word	0xfffffffc


//--------------------- .text._Z6tfm_2dPfS_iiPKfS1_PKiS3_fS1_iiiiffffS1_S1_ --------------------------
	.section	.text._Z6tfm_2dPfS_iiPKfS1_PKiS3_fS1_iiiiffffS1_S1_,"ax",@progbits
	.align	128
        .global         _Z6tfm_2dPfS_iiPKfS1_PKiS3_fS1_iiiiffffS1_S1_
        .type           _Z6tfm_2dPfS_iiPKfS1_PKiS3_fS1_iiiiffffS1_S1_,@function
        .size           _Z6tfm_2dPfS_iiPKfS1_PKiS3_fS1_iiiiffffS1_S1_,(.L_x_75 - _Z6tfm_2dPfS_iiPKfS1_PKiS3_fS1_iiiiffffS1_S1_)
        .other          _Z6tfm_2dPfS_iiPKfS1_PKiS3_fS1_iiiiffffS1_S1_,@"STO_CUDA_ENTRY STV_DEFAULT"
_Z6tfm_2dPfS_iiPKfS1_PKiS3_fS1_iiiiffffS1_S1_:
.text._Z6tfm_2dPfS_iiPKfS1_PKiS3_fS1_iiiiffffS1_S1_:
[----:B------:R-:W-:Y:S01]  /*0000*/  LDC R1, c[0x0][0x37c] ;  /* 0x0000df00ff017b82 */ /* 0x000fe20000000800 */
[----:B------:R-:W0:Y:S07]  /*0010*/  S2R R3, SR_TID.X ;  /* 0x0000000000037919 */ /* 0x000e2e0000002100 */
[----:B------:R-:W0:Y:S01]  /*0020*/  S2UR UR4, SR_CTAID.X ;  /* 0x00000000000479c3 */ /* 0x000e220000002500 */
[----:B------:R-:W1:Y:S07]  /*0030*/  LDCU UR5, c[0x0][0x3c8] ;  /* 0x00007900ff0577ac */ /* 0x000e6e0008000800 */
[----:B------:R-:W0:Y:S02]  /*0040*/  LDC R8, c[0x0][0x360] ;  /* 0x0000d800ff087b82 */ /* 0x000e240000000800 */
[----:B0-----:R-:W-:-:S05]  /*0050*/  IMAD R8, R8, UR4, R3 ;  /* 0x0000000408087c24 */ /* 0x001fca000f8e0203 */
[----:B-1----:R-:W-:-:S13]  /*0060*/  ISETP.GE.AND P0, PT, R8, UR5, PT ;  /* 0x0000000508007c0c */ /* 0x002fda000bf06270 */
[----:B------:R-:W-:Y:S05]  /*0070*/  @P0 EXIT ;  /* 0x000000000000094d */ /* 0x000fea0003800000 */
[----:B------:R-:W0:Y:S01]  /*0080*/  LDC R5, c[0x0][0x3cc] ;  /* 0x0000f300ff057b82 */ /* 0x000e220000000800 */
[----:B------:R-:W1:Y:S01]  /*0090*/  LDCU UR5, c[0x0][0x394] ;  /* 0x00007280ff0577ac */ /* 0x000e620008000800 */
[----:B------:R-:W-:Y:S01]  /*00a0*/  MOV R6, RZ ;  /* 0x000000ff00067202 */ /* 0x000fe20000000f00 */
[----:B------:R-:W2:Y:S05]  /*00b0*/  LDCU UR4, c[0x0][0x3e4] ;  /* 0x00007c80ff0477ac */ /* 0x000eaa0008000800 */
[----:B------:R-:W2:Y:S01]  /*00c0*/  LDC.64 R10, c[0x0][0x3d8] ;  /* 0x0000f600ff0a7b82 */ /* 0x000ea20000000a00 */
[----:B------:R-:W3:Y:S01]  /*00d0*/  LDCU.64 UR6, c[0x0][0x358] ;  /* 0x00006b00ff0677ac */ /* 0x000ee20008000a00 */
[----:B-1----:R-:W-:Y:S01]  /*00e0*/  UISETP.GE.AND UP0, UPT, UR5, 0x1, UPT ;  /* 0x000000010500788c */ /* 0x002fe2000bf06270 */
[----:B0-----:R-:W-:-:S04]  /*00f0*/  IABS R7, R5 ;  /* 0x0000000500077213 */ /* 0x001fc80000000000 */
[----:B------:R-:W0:Y:S08]  /*0100*/  I2F.RP R0, R7 ;  /* 0x0000000700007306 */ /* 0x000e300000209400 */
[----:B0-----:R-:W0:Y:S02]  /*0110*/  MUFU.RCP R0, R0 ;  /* 0x0000000000007308 */ /* 0x001e240000001000 */
[----:B0-----:R-:W-:-:S06]  /*0120*/  IADD3 R2, PT, PT, R0, 0xffffffe, RZ ;  /* 0x0ffffffe00027810 */ /* 0x001fcc0007ffe0ff */
[----:B------:R0:W1:Y:S02]  /*0130*/  F2I.FTZ.U32.TRUNC.NTZ R3, R2 ;  /* 0x0000000200037305 */ /* 0x000064000021f000 */
[----:B0-----:R-:W-:Y:S01]  /*0140*/  HFMA2 R2, -RZ, RZ, 0, 0 ;  /* 0x00000000ff027431 */ /* 0x001fe200000001ff */
[----:B-1----:R-:W-:-:S05]  /*0150*/  IADD3 R4, PT, PT, RZ, -R3, RZ ;  /* 0x80000003ff047210 */ /* 0x002fca0007ffe0ff */
[----:B------:R-:W-:Y:S01]  /*0160*/  IMAD R9, R4, R7, RZ ;  /* 0x0000000704097224 */ /* 0x000fe200078e02ff */
[----:B------:R-:W-:-:S03]  /*0170*/  IABS R4, R8 ;  /* 0x0000000800047213 */ /* 0x000fc60000000000 */
[----:B------:R-:W-:-:S06]  /*0180*/  IMAD.HI.U32 R3, R3, R9, R2 ;  /* 0x0000000903037227 */ /* 0x000fcc00078e0002 */
[----:B------:R-:W-:-:S05]  /*0190*/  IMAD.HI.U32 R3, R3, R4, RZ ;  /* 0x0000000403037227 */ /* 0x000fca00078e00ff */
[----:B------:R-:W-:-:S05]  /*01a0*/  IADD3 R0, PT, PT, -R3, RZ, RZ ;  /* 0x000000ff03007210 */ /* 0x000fca0007ffe1ff */
[----:B------:R-:W-:-:S05]  /*01b0*/  IMAD R0, R7, R0, R4 ;  /* 0x0000000007007224 */ /* 0x000fca00078e0204 */
[----:B------:R-:W-:-:S13]  /*01c0*/  ISETP.GT.U32.AND P1, PT, R7, R0, PT ;  /* 0x000000000700720c */ /* 0x000fda0003f24070 */
[-C--:B------:R-:W-:Y:S02]  /*01d0*/  @!P1 IADD3 R0, PT, PT, R0, -R7.reuse, RZ ;  /* 0x8000000700009210 */ /* 0x080fe40007ffe0ff */
[----:B------:R-:W-:Y:S02]  /*01e0*/  @!P1 IADD3 R3, PT, PT, R3, 0x1, RZ ;  /* 0x0000000103039810 */ /* 0x000fe40007ffe0ff */
[----:B------:R-:W-:Y:S02]  /*01f0*/  ISETP.GE.U32.AND P0, PT, R0, R7, PT ;  /* 0x000000070000720c */ /* 0x000fe40003f06070 */
[----:B------:R-:W-:Y:S02]  /*0200*/  LOP3.LUT R0, R8, R5, RZ, 0x3c, !PT ;  /* 0x0000000508007212 */ /* 0x000fe400078e3cff */
[----:B------:R-:W-:Y:S02]  /*0210*/  ISETP.NE.AND P1, PT, R5, RZ, PT ;  /* 0x000000ff0500720c */ /* 0x000fe40003f25270 */
[----:B------:R-:W-:-:S02]  /*0220*/  ISETP.GE.AND P2, PT, R0, RZ, PT ;  /* 0x000000ff0000720c */ /* 0x000fc40003f46270 */
[----:B------:R-:W-:-:S05]  /*0230*/  I2FP.F32.S32 R0, R8 ;  /* 0x0000000800007245 */ /* 0x000fca0000201400 */
[----:B------:R-:W-:-:S06]  /*0240*/  @P0 IADD3 R3, PT, PT, R3, 0x1, RZ ;  /* 0x0000000103030810 */ /* 0x000fcc0007ffe0ff */
[----:B------:R-:W-:Y:S02]  /*0250*/  @!P2 IADD3 R3, PT, PT, -R3, RZ, RZ ;  /* 0x000000ff0303a210 */ /* 0x000fe40007ffe1ff */
[----:B------:R-:W-:-:S04]  /*0260*/  @!P1 LOP3.LUT R3, RZ, R5, RZ, 0x33, !PT ;  /* 0x00000005ff039212 */ /* 0x000fc800078e33ff */
[----:B------:R-:W-:Y:S02]  /*0270*/  I2FP.F32.S32 R2, R3 ;  /* 0x0000000300027245 */ /* 0x000fe40000201400 */
[----:B------:R-:W-:Y:S01]  /*0280*/  I2FP.F32.S32 R3, R5 ;  /* 0x0000000500037245 */ /* 0x000fe20000201400 */
[----:B------:R-:W-:Y:S01]  /*0290*/  HFMA2 R5, -RZ, RZ, 0, 0 ;  /* 0x00000000ff057431 */ /* 0x000fe200000001ff */
[----:B------:R-:W0:Y:S03]  /*02a0*/  F2I.TRUNC.NTZ R4, R2 ;  /* 0x0000000200047305 */ /* 0x000e26000020f100 */
[----:B------:R-:W-:-:S06]  /*02b0*/  FFMA R3, -R3, R2, R0 ;  /* 0x0000000203037223 */ /* 0x000fcc0000000100 */
[----:B------:R-:W1:Y:S01]  /*02c0*/  F2I.TRUNC.NTZ R3, R3 ;  /* 0x0000000300037305 */ /* 0x000e62000020f100 */
[----:B0-----:R-:W-:-:S05]  /*02d0*/  I2FP.F32.S32 R7, R4 ;  /* 0x0000000400077245 */ /* 0x001fca0000201400 */
[----:B--2---:R-:W-:Y:S01]  /*02e0*/  FFMA R7, R7, UR4, R10 ;  /* 0x0000000407077c23 */ /* 0x004fe2000800000a */
[----:B-1----:R-:W-:-:S05]  /*02f0*/  I2FP.F32.S32 R0, R3 ;  /* 0x0000000300007245 */ /* 0x002fca0000201400 */
[----:B------:R-:W-:Y:S01]  /*0300*/  FFMA R0, R0, UR4, R11 ;  /* 0x0000000400007c23 */ /* 0x000fe2000800000b */
[----:B---3--:R-:W-:Y:S06]  /*0310*/  BRA.U !UP0, `(.L_x_0) ;  /* 0x0000001508cc7547 */ /* 0x008fec000b800000 */
[----:B------:R-:W0:Y:S01]  /*0320*/  LDC.64 R10, c[0x0][0x3c0] ;  /* 0x0000f000ff0a7b82 */ /* 0x000e220000000a00 */
[C---:B------:R-:W-:Y:S01]  /*0330*/  FMUL R5, |R0|.reuse, 16777216 ;  /* 0x4b80000000057820 */ /* 0x040fe20000400200 */
[C---:B------:R-:W-:Y:S01]  /*0340*/  FSETP.GEU.AND P0, PT, |R0|.reuse, 1.175494350822287508e-38, PT ;  /* 0x008000000000780b */ /* 0x040fe20003f0e200 */
[----:B------:R-:W1:Y:S01]  /*0350*/  LDCU UR13, c[0x0][0x390] ;  /* 0x00007200ff0d77ac */ /* 0x000e620008000800 */
[C---:B------:R-:W-:Y:S02]  /*0360*/  FSETP.NEU.AND P3, PT, R0.reuse, RZ, PT ;  /* 0x000000ff0000720b */ /* 0x040fe40003f6d000 */
[----:B------:R-:W-:Y:S01]  /*0370*/  FSETP.NEU.AND P4, PT, |R0|, +INF , PT ;  /* 0x7f8000000000780b */ /* 0x000fe20003f8d200 */
[----:B------:R-:W2:Y:S01]  /*0380*/  LDCU.64 UR10, c[0x0][0x3a8] ;  /* 0x00007500ff0a77ac */ /* 0x000ea20008000a00 */
[----:B------:R-:W3:Y:S01]  /*0390*/  LDC.64 R16, c[0x0][0x3c0] ;  /* 0x0000f000ff107b82 */ /* 0x000ee20000000a00 */
[----:B------:R-:W4:Y:S07]  /*03a0*/  LDCU.64 UR8, c[0x0][0x3b0] ;  /* 0x00007600ff0877ac */ /* 0x000f2e0008000a00 */
[----:B------:R-:W1:Y:S01]  /*03b0*/  LDC.64 R14, c[0x0][0x3e8] ;  /* 0x0000fa00ff0e7b82 */ /* 0x000e620000000a00 */
[----:B0-----:R-:W5:Y:S04]  /*03c0*/  LDG.E R4, desc[UR6][R10.64] ;  /* 0x000000060a047981 */ /* 0x001f68000c1e1900 */
[----:B------:R0:W5:Y:S01]  /*03d0*/  LDG.E R3, desc[UR6][R10.64+0x4] ;  /* 0x000004060a037981 */ /* 0x000162000c1e1900 */
[----:B------:R-:W-:Y:S01]  /*03e0*/  FSEL R5, R5, |R0|, !P0 ;  /* 0x4000000005057208 */ /* 0x000fe20004000000 */
[----:B------:R-:W-:Y:S01]  /*03f0*/  UIADD3 UR5, UPT, UPT, -UR5, URZ, URZ ;  /* 0x000000ff05057290 */ /* 0x000fe2000fffe1ff */
[----:B------:R-:W-:-:S02]  /*0400*/  UMOV UR4, URZ ;  /* 0x000000ff00047c82 */ /* 0x000fc40008000000 */
[----:B------:R-:W-:-:S04]  /*0410*/  IADD3 R2, PT, PT, R5, -0x3f3504f3, RZ ;  /* 0xc0cafb0d05027810 */ /* 0x000fc80007ffe0ff */
[----:B------:R-:W-:Y:S02]  /*0420*/  LOP3.LUT R6, R2, 0xff800000, RZ, 0xc0, !PT ;  /* 0xff80000002067812 */ /* 0x000fe400078ec0ff */
[----:B------:R-:W-:Y:S02]  /*0430*/  FSEL R2, RZ, -24, P0 ;  /* 0xc1c00000ff027808 */ /* 0x000fe40000000000 */
[----:B------:R-:W-:Y:S02]  /*0440*/  IADD3 R5, PT, PT, R5, -R6, RZ ;  /* 0x8000000605057210 */ /* 0x000fe40007ffe0ff */
[----:B0-----:R-:W-:-:S03]  /*0450*/  MOV R10, 0x3a2c32e4 ;  /* 0x3a2c32e4000a7802 */ /* 0x001fc60000000f00 */
[C---:B------:R-:W-:Y:S01]  /*0460*/  FADD R12, R5.reuse, 1 ;  /* 0x3f800000050c7421 */ /* 0x040fe20000000000 */
[----:B------:R-:W-:Y:S01]  /*0470*/  FADD R9, R5, -1 ;  /* 0xbf80000005097421 */ /* 0x000fe20000000000 */
[----:B------:R-:W-:-:S03]  /*0480*/  I2FP.F32.S32 R5, R6 ;  /* 0x0000000600057245 */ /* 0x000fc60000201400 */
[----:B------:R-:W-:Y:S01]  /*0490*/  FADD R13, R9, R9 ;  /* 0x00000009090d7221 */ /* 0x000fe20000000000 */
[----:B------:R-:W0:Y:S01]  /*04a0*/  MUFU.RCP R12, R12 ;  /* 0x0000000c000c7308 */ /* 0x000e220000001000 */
[----:B------:R-:W-:Y:S02]  /*04b0*/  FFMA R2, R5, 1.1920928955078125e-07, R2 ;  /* 0x3400000005027823 */ /* 0x000fe40000000002 */
[----:B0-----:R-:W-:-:S04]  /*04c0*/  FMUL R13, R12, R13 ;  /* 0x0000000d0c0d7220 */ /* 0x001fc80000400000 */
[----:B------:R-:W-:Y:S01]  /*04d0*/  FADD R6, R9, -R13 ;  /* 0x8000000d09067221 */ /* 0x000fe20000000000 */
[CC--:B------:R-:W-:Y:S01]  /*04e0*/  FMUL R5, R13.reuse, R13.reuse ;  /* 0x0000000d0d057220 */ /* 0x0c0fe20000400000 */
[----:B------:R-:W-:Y:S02]  /*04f0*/  FFMA R11, R13, 1.4426950216293334961, R2 ;  /* 0x3fb8aa3b0d0b7823 */ /* 0x000fe40000000002 */
[----:B------:R-:W-:Y:S01]  /*0500*/  FADD R6, R6, R6 ;  /* 0x0000000606067221 */ /* 0x000fe20000000000 */
[----:B------:R-:W-:Y:S01]  /*0510*/  FFMA R10, R5, R10, 0.0032181653659790754318 ;  /* 0x3b52e7db050a7423 */ /* 0x000fe2000000000a */
[----:B------:R-:W-:Y:S02]  /*0520*/  FADD R2, R2, -R11 ;  /* 0x8000000b02027221 */ /* 0x000fe40000000000 */
[----:B------:R-:W-:Y:S01]  /*0530*/  FFMA R9, R9, -R13, R6 ;  /* 0x8000000d09097223 */ /* 0x000fe20000000006 */
[----:B------:R-:W-:Y:S01]  /*0540*/  FFMA R10, R5, R10, 0.018033718690276145935 ;  /* 0x3c93bb73050a7423 */ /* 0x000fe2000000000a */
[----:B------:R-:W-:-:S02]  /*0550*/  FFMA R2, R13, 1.4426950216293334961, R2 ;  /* 0x3fb8aa3b0d027823 */ /* 0x000fc40000000002 */
[----:B------:R-:W-:Y:S01]  /*0560*/  FMUL R9, R12, R9 ;  /* 0x000000090c097220 */ /* 0x000fe20000400000 */
[----:B------:R-:W-:-:S03]  /*0570*/  FFMA R10, R5, R10, 0.12022458761930465698 ;  /* 0x3df6384f050a7423 */ /* 0x000fc6000000000a */
[----:B------:R-:W-:Y:S01]  /*0580*/  FFMA R2, R9, 1.4426950216293334961, R2 ;  /* 0x3fb8aa3b09027823 */ /* 0x000fe20000000002 */
[----:B------:R-:W-:-:S03]  /*0590*/  FMUL R10, R5, R10 ;  /* 0x0000000a050a7220 */ /* 0x000fc60000400000 */
[----:B------:R-:W-:Y:S01]  /*05a0*/  FFMA R2, R13, 1.9251366722983220825e-08, R2 ;  /* 0x32a55e340d027823 */ /* 0x000fe20000000002 */
[----:B------:R-:W-:-:S04]  /*05b0*/  FMUL R5, R10, 3 ;  /* 0x404000000a057820 */ /* 0x000fc80000400000 */
[----:B------:R-:W-:-:S04]  /*05c0*/  FFMA R5, R9, R5, R2 ;  /* 0x0000000509057223 */ /* 0x000fc80000000002 */
[----:B------:R-:W-:Y:S02]  /*05d0*/  FFMA R10, R13, R10, R5 ;  /* 0x0000000a0d0a7223 */ /* 0x000fe40000000005 */
[----:B------:R-:W0:Y:S02]  /*05e0*/  LDC.64 R12, c[0x0][0x3c0] ;  /* 0x0000f000ff0c7b82 */ /* 0x000e240000000a00 */
[----:B------:R-:W-:-:S04]  /*05f0*/  FADD R5, R11, R10 ;  /* 0x0000000a0b057221 */ /* 0x000fc80000000000 */
[----:B------:R-:W-:Y:S01]  /*0600*/  FMUL R2, R5, 2 ;  /* 0x4000000005027820 */ /* 0x000fe20000400000 */
[----:B------:R-:W-:-:S03]  /*0610*/  FADD R11, -R11, R5 ;  /* 0x000000050b0b7221 */ /* 0x000fc60000000100 */
[----:B------:R-:W2:Y:S01]  /*0620*/  FRND R9, R2 ;  /* 0x0000000200097307 */ /* 0x000ea20000201000 */
[----:B------:R-:W-:Y:S01]  /*0630*/  FADD R11, R10, -R11 ;  /* 0x8000000b0a0b7221 */ /* 0x000fe20000000000 */
[----:B------:R-:W-:Y:S01]  /*0640*/  FFMA R6, R5, 2, -R2 ;  /* 0x4000000005067823 */ /* 0x000fe20000000802 */
[----:B------:R-:W-:Y:S02]  /*0650*/  MOV R10, 0x391fcb8e ;  /* 0x391fcb8e000a7802 */ /* 0x000fe40000000f00 */
[C---:B------:R-:W-:Y:S01]  /*0660*/  FSETP.GT.AND P1, PT, |R2|.reuse, 152, PT ;  /* 0x431800000200780b */ /* 0x040fe20003f24200 */
[----:B------:R-:W-:Y:S01]  /*0670*/  FFMA R6, R11, 2, R6 ;  /* 0x400000000b067823 */ /* 0x000fe20000000006 */
[C---:B------:R-:W-:Y:S01]  /*0680*/  FSETP.GEU.AND P2, PT, R2.reuse, RZ, PT ;  /* 0x000000ff0200720b */ /* 0x040fe20003f4e000 */
[----:B--2---:R-:W-:Y:S01]  /*0690*/  FADD R5, R2, -R9 ;  /* 0x8000000902057221 */ /* 0x004fe20000000000 */
[----:B------:R-:W-:-:S03]  /*06a0*/  FSETP.GT.AND P0, PT, R9, RZ, PT ;  /* 0x000000ff0900720b */ /* 0x000fc60003f04000 */
[----:B------:R-:W-:Y:S01]  /*06b0*/  FADD R5, R6, R5 ;  /* 0x0000000506057221 */ /* 0x000fe20000000000 */
[----:B------:R-:W-:Y:S02]  /*06c0*/  SEL R9, RZ, 0x83000000, P0 ;  /* 0x83000000ff097807 */ /* 0x000fe40000000000 */
[----:B------:R-:W-:Y:S01]  /*06d0*/  FSETP.NAN.AND P0, PT, |R0|, |R0|, PT ;  /* 0x400000000000720b */ /* 0x000fe20003f08200 */
[----:B------:R-:W-:Y:S01]  /*06e0*/  FFMA R6, R5, R10, 0.0013391353422775864601 ;  /* 0x3aaf85ed05067423 */ /* 0x000fe2000000000a */
[----:B------:R-:W-:Y:S01]  /*06f0*/  IADD3 R11, PT, PT, R9, 0x7f000000, RZ ;  /* 0x7f000000090b7810 */ /* 0x000fe20007ffe0ff */
[----:B------:R2:W4:Y:S02]  /*0700*/  F2I.NTZ R10, R2 ;  /* 0x00000002000a7305 */ /* 0x0005240000203100 */
[----:B------:R-:W-:-:S04]  /*0710*/  FFMA R6, R5, R6, 0.0096188392490148544312 ;  /* 0x3c1d985605067423 */ /* 0x000fc80000000006 */
[----:B------:R-:W-:Y:S01]  /*0720*/  FFMA R6, R5, R6, 0.055503588169813156128 ;  /* 0x3d6357bb05067423 */ /* 0x000fe20000000006 */
[----:B--2---:R-:W-:-:S03]  /*0730*/  FADD R2, R0, R0 ;  /* 0x0000000000027221 */ /* 0x004fc60000000000 */
[----:B------:R-:W-:-:S04]  /*0740*/  FFMA R6, R5, R6, 0.24022644758224487305 ;  /* 0x3e75fdec05067423 */ /* 0x000fc80000000006 */
[----:B------:R-:W-:Y:S01]  /*0750*/  FFMA R6, R5, R6, 0.69314718246459960938 ;  /* 0x3f31721805067423 */ /* 0x000fe20000000006 */
[----:B----4-:R-:W-:-:S03]  /*0760*/  LEA R9, R10, -R9, 0x17 ;  /* 0x800000090a097211 */ /* 0x010fc600078eb8ff */
[----:B------:R-:W-:Y:S02]  /*0770*/  FFMA R6, R5, R6, 1 ;  /* 0x3f80000005067423 */ /* 0x000fe40000000006 */
[----:B------:R-:W0:Y:S02]  /*0780*/  LDC R5, c[0x0][0x390] ;  /* 0x0000e400ff057b82 */ /* 0x000e240000000800 */
[----:B------:R-:W-:-:S04]  /*0790*/  FMUL R6, R6, R11 ;  /* 0x0000000b06067220 */ /* 0x000fc80000400000 */
[----:B------:R-:W-:Y:S01]  /*07a0*/  FMUL R6, R6, R9 ;  /* 0x0000000906067220 */ /* 0x000fe20000400000 */
[----:B------:R-:W-:Y:S02]  /*07b0*/  LOP3.LUT R9, R2, 0x7fffffff, RZ, 0xc0, !PT ;  /* 0x7fffffff02097812 */ /* 0x000fe400078ec0ff */
[----:B------:R-:W-:Y:S02]  /*07c0*/  @P1 FSEL R6, RZ, +INF , !P2 ;  /* 0x7f800000ff061808 */ /* 0x000fe40005000000 */
[C---:B------:R-:W-:Y:S02]  /*07d0*/  FSETP.NEU.AND P1, PT, R0.reuse, 1, PT ;  /* 0x3f8000000000780b */ /* 0x040fe40003f2d000 */
[----:B------:R-:W-:Y:S01]  /*07e0*/  @P3 FSEL R9, R9, R6, !P4 ;  /* 0x0000000609093208 */ /* 0x000fe20006000000 */
[----:B------:R-:W-:Y:S01]  /*07f0*/  @P0 FADD R9, R0, 2 ;  /* 0x4000000000090421 */ /* 0x000fe20000000000 */
[----:B------:R-:W-:-:S04]  /*0800*/  MOV R6, RZ ;  /* 0x000000ff00067202 */ /* 0x000fc80000000f00 */
[----:B------:R-:W-:Y:S01]  /*0810*/  FSEL R2, R9, 1, P1 ;  /* 0x3f80000009027808 */ /* 0x000fe20000800000 */
[----:B0-----:R-:W-:Y:S01]  /*0820*/  IMAD.WIDE R12, R5, 0x4, R12 ;  /* 0x00000004050c7825 */ /* 0x001fe200078e020c */
[----:B------:R-:W-:-:S03]  /*0830*/  MOV R5, RZ ;  /* 0x000000ff00057202 */ /* 0x000fc60000000f00 */
[----:B-1-3-5:R-:W-:-:S07]  /*0840*/  FADD R3, -R4, R3 ;  /* 0x0000000304037221 */ /* 0x02afce0000000100 */
.L_x_21:
[----:B------:R-:W-:Y:S02]  /*0850*/  MOV R22, UR10 ;  /* 0x0000000a00167c02 */ /* 0x000fe40008000f00 */
[----:B------:R-:W-:Y:S02]  /*0860*/  MOV R23, UR11 ;  /* 0x0000000b00177c02 */ /* 0x000fe40008000f00 */
[----:B------:R-:W-:Y:S02]  /*0870*/  MOV R26, UR8 ;  /* 0x00000008001a7c02 */ /* 0x000fe40008000f00 */
[----:B------:R-:W-:Y:S01]  /*0880*/  MOV R27, UR9 ;  /* 0x00000009001b7c02 */ /* 0x000fe20008000f00 */
[----:B------:R-:W2:Y:S04]  /*0890*/  LDG.E R11, desc[UR6][R22.64] ;  /* 0x00000006160b7981 */ /* 0x000ea8000c1e1900 */
[----:B------:R-:W3:Y:S01]  /*08a0*/  LDG.E R9, desc[UR6][R26.64] ;  /* 0x000000061a097981 */ /* 0x000ee2000c1e1900 */
[----:B--2---:R-:W-:-:S04]  /*08b0*/  IMAD.WIDE R24, R11, 0x4, R14 ;  /* 0x000000040b187825 */ /* 0x004fc800078e020e */
[----:B---3--:R-:W-:Y:S01]  /*08c0*/  IMAD.WIDE R18, R9, 0x4, R14 ;  /* 0x0000000409127825 */ /* 0x008fe200078e020e */
[----:B------:R-:W2:Y:S04]  /*08d0*/  LDG.E R10, desc[UR6][R24.64+-0x4] ;  /* 0xfffffc06180a7981 */ /* 0x000ea8000c1e1900 */
[----:B------:R-:W3:Y:S01]  /*08e0*/  LDG.E R0, desc[UR6][R18.64+-0x4] ;  /* 0xfffffc0612007981 */ /* 0x000ee2000c1e1900 */
[----:B------:R-:W-:Y:S01]  /*08f0*/  BSSY.RECONVERGENT B0, `(.L_x_1) ;  /* 0x0000049000007945 */ /* 0x000fe20003800200 */
[----:B------:R-:W-:Y:S01]  /*0900*/  HFMA2 R23, -RZ, RZ, 1.875, 0 ;  /* 0x3f800000ff177431 */ /* 0x000fe200000001ff */
[----:B------:R-:W-:Y:S01]  /*0910*/  MOV R21, 0x3f800000 ;  /* 0x3f80000000157802 */ /* 0x000fe20000000f00 */
[C---:B--2---:R-:W-:Y:S01]  /*0920*/  FADD R10, -R7.reuse, R10 ;  /* 0x0000000a070a7221 */ /* 0x044fe20000000100 */
[----:B---3--:R-:W-:-:S04]  /*0930*/  FADD R0, -R7, R0 ;  /* 0x0000000007007221 */ /* 0x008fc80000000100 */
[----:B------:R-:W-:Y:S02]  /*0940*/  FSETP.NEU.AND P0, PT, R10, 1, PT ;  /* 0x3f8000000a00780b */ /* 0x000fe40003f0d000 */
[----:B------:R-:W-:-:S11]  /*0950*/  FSETP.NEU.AND P1, PT, R0, 1, PT ;  /* 0x3f8000000000780b */ /* 0x000fd60003f2d000 */
[----:B------:R-:W-:Y:S05]  /*0960*/  @!P0 BRA `(.L_x_2) ;  /* 0x0000000400048947 */ /* 0x000fea0003800000 */
[----:B------:R-:W-:-:S13]  /*0970*/  FSETP.NAN.AND P0, PT, |R10|, |R10|, PT ;  /* 0x4000000a0a00720b */ /* 0x000fda0003f08200 */
[----:B------:R-:W-:Y:S01]  /*0980*/  @P0 FADD R23, R10, 2 ;  /* 0x400000000a170421 */ /* 0x000fe20000000000 */
[----:B------:R-:W-:Y:S06]  /*0990*/  @P0 BRA `(.L_x_2) ;  /* 0x0000000000f80947 */ /* 0x000fec0003800000 */
[C---:B------:R-:W-:Y:S01]  /*09a0*/  FMUL R19, |R10|.reuse, 16777216 ;  /* 0x4b8000000a137820 */ /* 0x040fe20000400200 */
[----:B------:R-:W-:-:S04]  /*09b0*/  FSETP.GEU.AND P0, PT, |R10|, 1.175494350822287508e-38, PT ;  /* 0x008000000a00780b */ /* 0x000fc80003f0e200 */
[----:B------:R-:W-:Y:S02]  /*09c0*/  FSEL R19, R19, |R10|, !P0 ;  /* 0x4000000a13137208 */ /* 0x000fe40004000000 */
[----:B------:R-:W-:Y:S02]  /*09d0*/  FSEL R23, RZ, -24, P0 ;  /* 0xc1c00000ff177808 */ /* 0x000fe40000000000 */
[----:B------:R-:W-:Y:S02]  /*09e0*/  IADD3 R18, PT, PT, R19, -0x3f3504f3, RZ ;  /* 0xc0cafb0d13127810 */ /* 0x000fe40007ffe0ff */
[----:B------:R-:W-:Y:S02]  /*09f0*/  FSETP.NEU.AND P0, PT, |R10|, +INF , PT ;  /* 0x7f8000000a00780b */ /* 0x000fe40003f0d200 */
[----:B------:R-:W-:Y:S02]  /*0a00*/  LOP3.LUT R22, R18, 0xff800000, RZ, 0xc0, !PT ;  /* 0xff80000012167812 */ /* 0x000fe400078ec0ff */
[----:B------:R-:W-:-:S02]  /*0a10*/  FSETP.NEU.AND P0, PT, R10, RZ, P0 ;  /* 0x000000ff0a00720b */ /* 0x000fc4000070d000 */
[-C--:B------:R-:W-:Y:S02]  /*0a20*/  IADD3 R19, PT, PT, R19, -R22.reuse, RZ ;  /* 0x8000001613137210 */ /* 0x080fe40007ffe0ff */
[----:B------:R-:W-:-:S03]  /*0a30*/  I2FP.F32.S32 R22, R22 ;  /* 0x0000001600167245 */ /* 0x000fc60000201400 */
[C---:B------:R-:W-:Y:S01]  /*0a40*/  FADD R18, R19.reuse, 1 ;  /* 0x3f80000013127421 */ /* 0x040fe20000000000 */
[----:B------:R-:W-:Y:S01]  /*0a50*/  FADD R20, R19, -1 ;  /* 0xbf80000013147421 */ /* 0x000fe20000000000 */
[----:B------:R-:W-:Y:S01]  /*0a60*/  FFMA R24, R22, 1.1920928955078125e-07, R23 ;  /* 0x3400000016187823 */ /* 0x000fe20000000017 */
[----:B------:R-:W-:Y:S02]  /*0a70*/  MOV R23, 0x3a2c32e4 ;  /* 0x3a2c32e400177802 */ /* 0x000fe40000000f00 */
[----:B------:R-:W-:Y:S01]  /*0a80*/  FADD R19, R20, R20 ;  /* 0x0000001414137221 */ /* 0x000fe20000000000 */
[----:B------:R-:W0:Y:S01]  /*0a90*/  MUFU.RCP R18, R18 ;  /* 0x0000001200127308 */ /* 0x000e220000001000 */
[----:B------:R-:W-:Y:S02]  /*0aa0*/  @!P0 FADD R10, R10, R10 ;  /* 0x0000000a0a0a8221 */ /* 0x000fe40000000000 */
[----:B0-----:R-:W-:-:S04]  /*0ab0*/  FMUL R19, R18, R19 ;  /* 0x0000001312137220 */ /* 0x001fc80000400000 */
[----:B------:R-:W-:Y:S01]  /*0ac0*/  FADD R25, R20, -R19 ;  /* 0x8000001314197221 */ /* 0x000fe20000000000 */
[----:B------:R-:W-:-:S03]  /*0ad0*/  FMUL R22, R19, R19 ;  /* 0x0000001313167220 */ /* 0x000fc60000400000 */
[----:B------:R-:W-:Y:S01]  /*0ae0*/  FADD R25, R25, R25 ;  /* 0x0000001919197221 */ /* 0x000fe20000000000 */
[----:B------:R-:W-:-:S03]  /*0af0*/  FFMA R23, R22, R23, 0.0032181653659790754318 ;  /* 0x3b52e7db16177423 */ /* 0x000fc60000000017 */
[----:B------:R-:W-:Y:S01]  /*0b00*/  FFMA R25, R20, -R19, R25 ;  /* 0x8000001314197223 */ /* 0x000fe20000000019 */
[----:B------:R-:W-:Y:S01]  /*0b10*/  FFMA R20, R19, 1.4426950216293334961, R24 ;  /* 0x3fb8aa3b13147823 */ /* 0x000fe20000000018 */
[----:B------:R-:W-:Y:S02]  /*0b20*/  FFMA R23, R22, R23, 0.018033718690276145935 ;  /* 0x3c93bb7316177423 */ /* 0x000fe40000000017 */
[----:B------:R-:W-:Y:S01]  /*0b30*/  FMUL R18, R18, R25 ;  /* 0x0000001912127220 */ /* 0x000fe20000400000 */
[----:B------:R-:W-:Y:S01]  /*0b40*/  FADD R24, R24, -R20 ;  /* 0x8000001418187221 */ /* 0x000fe20000000000 */
[----:B------:R-:W-:-:S03]  /*0b50*/  FFMA R23, R22, R23, 0.12022458761930465698 ;  /* 0x3df6384f16177423 */ /* 0x000fc60000000017 */
[----:B------:R-:W-:Y:S01]  /*0b60*/  FFMA R25, R19, 1.4426950216293334961, R24 ;  /* 0x3fb8aa3b13197823 */ /* 0x000fe20000000018 */
[----:B------:R-:W-:-:S03]  /*0b70*/  FMUL R22, R22, R23 ;  /* 0x0000001716167220 */ /* 0x000fc60000400000 */
[----:B------:R-:W-:Y:S01]  /*0b80*/  FFMA R24, R18, 1.4426950216293334961, R25 ;  /* 0x3fb8aa3b12187823 */ /* 0x000fe20000000019 */
[----:B------:R-:W-:-:S03]  /*0b90*/  FMUL R23, R22, 3 ;  /* 0x4040000016177820 */ /* 0x000fc60000400000 */
[----:B------:R-:W-:-:S04]  /*0ba0*/  FFMA R25, R19, 1.9251366722983220825e-08, R24 ;  /* 0x32a55e3413197823 */ /* 0x000fc80000000018 */
[----:B------:R-:W-:-:S04]  /*0bb0*/  FFMA R23, R18, R23, R25 ;  /* 0x0000001712177223 */ /* 0x000fc80000000019 */
[----:B------:R-:W-:-:S04]  /*0bc0*/  FFMA R23, R19, R22, R23 ;  /* 0x0000001613177223 */ /* 0x000fc80000000017 */
[----:B------:R-:W-:-:S04]  /*0bd0*/  FADD R25, R20, R23 ;  /* 0x0000001714197221 */ /* 0x000fc80000000000 */
[----:B------:R-:W-:Y:S01]  /*0be0*/  FMUL R18, R25, 2 ;  /* 0x4000000019127820 */ /* 0x000fe20000400000 */
[----:B------:R-:W-:-:S03]  /*0bf0*/  FADD R20, -R20, R25 ;  /* 0x0000001914147221 */ /* 0x000fc60000000100 */
[----:B------:R-:W0:Y:S01]  /*0c00*/  FRND R19, R18 ;  /* 0x0000001200137307 */ /* 0x000e220000201000 */
[----:B------:R-:W-:Y:S01]  /*0c10*/  FADD R20, R23, -R20 ;  /* 0x8000001417147221 */ /* 0x000fe20000000000 */
[----:B------:R-:W-:Y:S01]  /*0c20*/  FFMA R25, R25, 2, -R18 ;  /* 0x4000000019197823 */ /* 0x000fe20000000812 */
[----:B------:R-:W-:Y:S01]  /*0c30*/  HFMA2 R23, -RZ, RZ, 0.64013671875, -15.109375 ;  /* 0x391fcb8eff177431 */ /* 0x000fe200000001ff */
[----:B------:R-:W-:Y:S02]  /*0c40*/  FSETP.GT.AND P3, PT, |R18|, 152, PT ;  /* 0x431800001200780b */ /* 0x000fe40003f64200 */
[----:B------:R-:W-:Y:S02]  /*0c50*/  FFMA R25, R20, 2, R25 ;  /* 0x4000000014197823 */ /* 0x000fe40000000019 */
[----:B------:R-:W1:Y:S01]  /*0c60*/  F2I.NTZ R22, R18 ;  /* 0x0000001200167305 */ /* 0x000e620000203100 */
[----:B0-----:R-:W-:Y:S01]  /*0c70*/  FADD R20, R18, -R19 ;  /* 0x8000001312147221 */ /* 0x001fe20000000000 */
[----:B------:R-:W-:-:S03]  /*0c80*/  FSETP.GT.AND P2, PT, R19, RZ, PT ;  /* 0x000000ff1300720b */ /* 0x000fc60003f44000 */
[----:B------:R-:W-:Y:S01]  /*0c90*/  FADD R20, R20, R25 ;  /* 0x0000001914147221 */ /* 0x000fe20000000000 */
[----:B------:R-:W-:Y:S02]  /*0ca0*/  SEL R19, RZ, 0x83000000, P2 ;  /* 0x83000000ff137807 */ /* 0x000fe40001000000 */
[----:B------:R-:W-:Y:S01]  /*0cb0*/  FSETP.GEU.AND P2, PT, R18, RZ, PT ;  /* 0x000000ff1200720b */ /* 0x000fe20003f4e000 */
[----:B------:R-:W-:Y:S01]  /*0cc0*/  FFMA R23, R20, R23, 0.0013391353422775864601 ;  /* 0x3aaf85ed14177423 */ /* 0x000fe20000000017 */
[----:B------:R-:W-:Y:S02]  /*0cd0*/  IADD3 R24, PT, PT, R19, 0x7f000000, RZ ;  /* 0x7f00000013187810 */ /* 0x000fe40007ffe0ff */
[----:B-1----:R-:W-:Y:S01]  /*0ce0*/  LEA R22, R22, -R19, 0x17 ;  /* 0x8000001316167211 */ /* 0x002fe200078eb8ff */
[----:B------:R-:W-:-:S04]  /*0cf0*/  FFMA R23, R20, R23, 0.0096188392490148544312 ;  /* 0x3c1d985614177423 */ /* 0x000fc80000000017 */
[----:B------:R-:W-:-:S04]  /*0d00*/  FFMA R23, R20, R23, 0.055503588169813156128 ;  /* 0x3d6357bb14177423 */ /* 0x000fc80000000017 */
[----:B------:R-:W-:-:S04]  /*0d10*/  FFMA R23, R20, R23, 0.24022644758224487305 ;  /* 0x3e75fdec14177423 */ /* 0x000fc80000000017 */
[----:B------:R-:W-:-:S04]  /*0d20*/  FFMA R23, R20, R23, 0.69314718246459960938 ;  /* 0x3f31721814177423 */ /* 0x000fc80000000017 */
[----:B------:R-:W-:Y:S01]  /*0d30*/  FFMA R25, R20, R23, 1 ;  /* 0x3f80000014197423 */ /* 0x000fe20000000017 */
[----:B------:R-:W-:-:S03]  /*0d40*/  FSEL R23, RZ, +INF , !P2 ;  /* 0x7f800000ff177808 */ /* 0x000fc60005000000 */
[----:B------:R-:W-:-:S04]  /*0d50*/  FMUL R25, R24, R25 ;  /* 0x0000001918197220 */ /* 0x000fc80000400000 */
[----:B------:R-:W-:Y:S01]  /*0d60*/  @!P3 FMUL R23, R22, R25 ;  /* 0x000000191617b220 */ /* 0x000fe20000400000 */
[----:B------:R-:W-:-:S07]  /*0d70*/  @!P0 LOP3.LUT R23, R10, 0x7fffffff, RZ, 0xc0, !PT ;  /* 0x7fffffff0a178812 */ /* 0x000fce00078ec0ff */
.L_x_2:
[----:B------:R-:W-:Y:S05]  /*0d80*/  BSYNC.RECONVERGENT B0 ;  /* 0x0000000000007941 */ /* 0x000fea0003800200 */
.L_x_1:
[----:B------:R-:W-:Y:S04]  /*0d90*/  BSSY.RECONVERGENT B0, `(.L_x_3) ;  /* 0x0000043000007945 */ /* 0x000fe80003800200 */
[----:B------:R-:W-:Y:S05]  /*0da0*/  @!P1 BRA `(.L_x_4) ;  /* 0x0000000400049947 */ /* 0x000fea0003800000 */
[----:B------:R-:W-:-:S13]  /*0db0*/  FSETP.NAN.AND P0, PT, |R0|, |R0|, PT ;  /* 0x400000000000720b */ /* 0x000fda0003f08200 */
[----:B------:R-:W-:Y:S01]  /*0dc0*/  @P0 FADD R21, R0, 2 ;  /* 0x4000000000150421 */ /* 0x000fe20000000000 */
[----:B------:R-:W-:Y:S06]  /*0dd0*/  @P0 BRA `(.L_x_4) ;  /* 0x0000000000f80947 */ /* 0x000fec0003800000 */
[C---:B------:R-:W-:Y:S01]  /*0de0*/  FMUL R19, |R0|.reuse, 16777216 ;  /* 0x4b80000000137820 */ /* 0x040fe20000400200 */
[----:B------:R-:W-:Y:S02]  /*0df0*/  FSETP.GEU.AND P0, PT, |R0|, 1.175494350822287508e-38, PT ;  /* 0x008000000000780b */ /* 0x000fe40003f0e200 */
[----:B------:R-:W-:Y:S02]  /*0e00*/  MOV R27, 0x3a2c32e4 ;  /* 0x3a2c32e4001b7802 */ /* 0x000fe40000000f00 */
[----:B------:R-:W-:-:S04]  /*0e10*/  FSEL R19, R19, |R0|, !P0 ;  /* 0x4000000013137208 */ /* 0x000fc80004000000 */
[----:B------:R-:W-:-:S04]  /*0e20*/  IADD3 R10, PT, PT, R19, -0x3f3504f3, RZ ;  /* 0xc0cafb0d130a7810 */ /* 0x000fc80007ffe0ff */
[----:B------:R-:W-:-:S04]  /*0e30*/  LOP3.LUT R20, R10, 0xff800000, RZ, 0xc0, !PT ;  /* 0xff8000000a147812 */ /* 0x000fc800078ec0ff */
[-C--:B------:R-:W-:Y:S02]  /*0e40*/  IADD3 R19, PT, PT, R19, -R20.reuse, RZ ;  /* 0x8000001413137210 */ /* 0x080fe40007ffe0ff */
[----:B------:R-:W-:-:S03]  /*0e50*/  I2FP.F32.S32 R20, R20 ;  /* 0x0000001400147245 */ /* 0x000fc60000201400 */
[C---:B------:R-:W-:Y:S01]  /*0e60*/  FADD R10, R19.reuse, 1 ;  /* 0x3f800000130a7421 */ /* 0x040fe20000000000 */
[----:B------:R-:W-:-:S04]  /*0e70*/  FADD R25, R19, -1 ;  /* 0xbf80000013197421 */ /* 0x000fc80000000000 */
[C---:B------:R-:W-:Y:S01]  /*0e80*/  FADD R19, R25.reuse, R25 ;  /* 0x0000001919137221 */ /* 0x040fe20000000000 */
[----:B------:R-:W0:Y:S03]  /*0e90*/  MUFU.RCP R10, R10 ;  /* 0x0000000a000a7308 */ /* 0x000e260000001000 */
[----:B0-----:R-:W-:Y:S01]  /*0ea0*/  FMUL R18, R10, R19 ;  /* 0x000000130a127220 */ /* 0x001fe20000400000 */
[----:B------:R-:W-:Y:S02]  /*0eb0*/  FSEL R19, RZ, -24, P0 ;  /* 0xc1c00000ff137808 */ /* 0x000fe40000000000 */
[----:B------:R-:W-:Y:S01]  /*0ec0*/  FSETP.NEU.AND P0, PT, |R0|, +INF , PT ;  /* 0x7f8000000000780b */ /* 0x000fe20003f0d200 */
[----:B------:R-:W-:-:S03]  /*0ed0*/  FADD R21, R25, -R18 ;  /* 0x8000001219157221 */ /* 0x000fc60000000000 */
[----:B------:R-:W-:Y:S01]  /*0ee0*/  FSETP.NEU.AND P0, PT, R0, RZ, P0 ;  /* 0x000000ff0000720b */ /* 0x000fe2000070d000 */
[----:B------:R-:W-:Y:S01]  /*0ef0*/  FADD R22, R21, R21 ;  /* 0x0000001515167221 */ /* 0x000fe20000000000 */
[----:B------:R-:W-:Y:S01]  /*0f00*/  FFMA R21, R20, 1.1920928955078125e-07, R19 ;  /* 0x3400000014157823 */ /* 0x000fe20000000013 */
[CC--:B------:R-:W-:Y:S02]  /*0f10*/  FMUL R20, R18.reuse, R18.reuse ;  /* 0x0000001212147220 */ /* 0x0c0fe40000400000 */
[----:B------:R-:W-:Y:S01]  /*0f20*/  FFMA R25, R25, -R18, R22 ;  /* 0x8000001219197223 */ /* 0x000fe20000000016 */
[----:B------:R-:W-:Y:S01]  /*0f30*/  FFMA R19, R18, 1.4426950216293334961, R21 ;  /* 0x3fb8aa3b12137823 */ /* 0x000fe20000000015 */
[----:B------:R-:W-:Y:S02]  /*0f40*/  FFMA R27, R20, R27, 0.0032181653659790754318 ;  /* 0x3b52e7db141b7423 */ /* 0x000fe4000000001b */
[----:B------:R-:W-:Y:S01]  /*0f50*/  FMUL R25, R10, R25 ;  /* 0x000000190a197220 */ /* 0x000fe20000400000 */
[----:B------:R-:W-:Y:S01]  /*0f60*/  FADD R21, R21, -R19 ;  /* 0x8000001315157221 */ /* 0x000fe20000000000 */
[----:B------:R-:W-:-:S02]  /*0f70*/  FFMA R27, R20, R27, 0.018033718690276145935 ;  /* 0x3c93bb73141b7423 */ /* 0x000fc4000000001b */
[----:B------:R-:W-:Y:S01]  /*0f80*/  @!P0 FADD R0, R0, R0 ;  /* 0x0000000000008221 */ /* 0x000fe20000000000 */
[----:B------:R-:W-:Y:S01]  /*0f90*/  FFMA R22, R18, 1.4426950216293334961, R21 ;  /* 0x3fb8aa3b12167823 */ /* 0x000fe20000000015 */
[----:B------:R-:W-:-:S03]  /*0fa0*/  FFMA R27, R20, R27, 0.12022458761930465698 ;  /* 0x3df6384f141b7423 */ /* 0x000fc6000000001b */
[----:B------:R-:W-:Y:S01]  /*0fb0*/  FFMA R21, R25, 1.4426950216293334961, R22 ;  /* 0x3fb8aa3b19157823 */ /* 0x000fe20000000016 */
[----:B------:R-:W-:-:S03]  /*0fc0*/  FMUL R27, R20, R27 ;  /* 0x0000001b141b7220 */ /* 0x000fc60000400000 */
[----:B------:R-:W-:Y:S01]  /*0fd0*/  FFMA R20, R18, 1.9251366722983220825e-08, R21 ;  /* 0x32a55e3412147823 */ /* 0x000fe20000000015 */
[----:B------:R-:W-:-:S04]  /*0fe0*/  FMUL R10, R27, 3 ;  /* 0x404000001b0a7820 */ /* 0x000fc80000400000 */
        /* <DEDUP_REMOVED lines=14> */
[----:B------:R-:W-:-:S04]  /*10d0*/  FADD R18, R18, R25 ;  /* 0x0000001912127221 */ /* 0x000fc80000000000 */
[----:B------:R-:W-:-:S04]  /*10e0*/  FFMA R19, R18, R19, 0.0013391353422775864601 ;  /* 0x3aaf85ed12137423 */ /* 0x000fc80000000013 */
[----:B------:R-:W-:-:S04]  /*10f0*/  FFMA R19, R18, R19, 0.0096188392490148544312 ;  /* 0x3c1d985612137423 */ /* 0x000fc80000000013 */
[----:B------:R-:W-:-:S04]  /*1100*/  FFMA R19, R18, R19, 0.055503588169813156128 ;  /* 0x3d6357bb12137423 */ /* 0x000fc80000000013 */
[----:B------:R-:W-:Y:S01]  /*1110*/  FFMA R21, R18, R19, 0.24022644758224487305 ;  /* 0x3e75fdec12157423 */ /* 0x000fe20000000013 */
[----:B------:R-:W-:Y:S02]  /*1120*/  SEL R19, RZ, 0x83000000, P1 ;  /* 0x83000000ff137807 */ /* 0x000fe40000800000 */
[----:B------:R-:W-:Y:S01]  /*1130*/  FSETP.GEU.AND P1, PT, R10, RZ, PT ;  /* 0x000000ff0a00720b */ /* 0x000fe20003f2e000 */
[----:B------:R-:W-:Y:S01]  /*1140*/  FFMA R21, R18, R21, 0.69314718246459960938 ;  /* 0x3f31721812157423 */ /* 0x000fe20000000015 */
[----:B------:R-:W-:Y:S02]  /*1150*/  IADD3 R22, PT, PT, R19, 0x7f000000, RZ ;  /* 0x7f00000013167810 */ /* 0x000fe40007ffe0ff */
[----:B-1----:R-:W-:Y:S01]  /*1160*/  LEA R20, R20, -R19, 0x17 ;  /* 0x8000001314147211 */ /* 0x002fe200078eb8ff */
[----:B------:R-:W-:Y:S01]  /*1170*/  FFMA R25, R18, R21, 1 ;  /* 0x3f80000012197423 */ /* 0x000fe20000000015 */
[----:B------:R-:W-:-:S03]  /*1180*/  FSEL R21, RZ, +INF , !P1 ;  /* 0x7f800000ff157808 */ /* 0x000fc60004800000 */
[----:B------:R-:W-:-:S04]  /*1190*/  FMUL R25, R22, R25 ;  /* 0x0000001916197220 */ /* 0x000fc80000400000 */
[----:B------:R-:W-:Y:S01]  /*11a0*/  @!P2 FMUL R21, R20, R25 ;  /* 0x000000191415a220 */ /* 0x000fe20000400000 */
[----:B------:R-:W-:-:S07]  /*11b0*/  @!P0 LOP3.LUT R21, R0, 0x7fffffff, RZ, 0xc0, !PT ;  /* 0x7fffffff00158812 */ /* 0x000fce00078ec0ff */
.L_x_4:
[----:B------:R-:W-:Y:S05]  /*11c0*/  BSYNC.RECONVERGENT B0 ;  /* 0x0000000000007941 */ /* 0x000fea0003800200 */
.L_x_3:
[C---:B------:R-:W-:Y:S01]  /*11d0*/  FADD R23, R2.reuse, R23 ;  /* 0x0000001702177221 */ /* 0x040fe20000000000 */
[----:B------:R-:W-:Y:S01]  /*11e0*/  BSSY.RECONVERGENT B0, `(.L_x_5) ;  /* 0x000000f000007945 */ /* 0x000fe20003800200 */
[----:B------:R-:W-:Y:S02]  /*11f0*/  FADD R21, R2, R21 ;  /* 0x0000001502157221 */ /* 0x000fe40000000000 */
[----:B------:R0:W1:Y:S01]  /*1200*/  MUFU.RSQ R0, R23 ;  /* 0x0000001700007308 */ /* 0x0000620000001400 */
[----:B------:R-:W-:-:S04]  /*1210*/  IADD3 R10, PT, PT, R23, -0xd000000, RZ ;  /* 0xf3000000170a7810 */ /* 0x000fc80007ffe0ff */
[----:B------:R-:W-:-:S13]  /*1220*/  ISETP.GT.U32.AND P0, PT, R10, 0x727fffff, PT ;  /* 0x727fffff0a00780c */ /* 0x000fda0003f04070 */
[----:B01----:R-:W-:Y:S05]  /*1230*/  @!P0 BRA `(.L_x_6) ;  /* 0x0000000000148947 */ /* 0x003fea0003800000 */
[----:B------:R-:W-:Y:S02]  /*1240*/  MOV R0, R23 ;  /* 0x0000001700007202 */ /* 0x000fe40000000f00 */
[----:B------:R-:W-:-:S07]  /*1250*/  MOV R25, 0x1270 ;  /* 0x0000127000197802 */ /* 0x000fce0000000f00 */
[----:B------:R-:W-:Y:S05]  /*1260*/  CALL.REL.NOINC `($__internal_0_$__cuda_sm20_sqrt_rn_f32_slowpath) ;  /* 0x0000000800147944 */ /* 0x000fea0003c00000 */
[----:B------:R-:W-:Y:S01]  /*1270*/  MOV R10, R0 ;  /* 0x00000000000a7202 */ /* 0x000fe20000000f00 */
[----:B------:R-:W-:Y:S06]  /*1280*/  BRA `(.L_x_7) ;  /* 0x0000000000107947 */ /* 0x000fec0003800000 */
.L_x_6:
[----:B------:R-:W-:Y:S01]  /*1290*/  FMUL.FTZ R10, R23, R0 ;  /* 0x00000000170a7220 */ /* 0x000fe20000410000 */
[----:B------:R-:W-:-:S03]  /*12a0*/  FMUL.FTZ R0, R0, 0.5 ;  /* 0x3f00000000007820 */ /* 0x000fc60000410000 */
[----:B------:R-:W-:-:S04]  /*12b0*/  FFMA R19, -R10, R10, R23 ;  /* 0x0000000a0a137223 */ /* 0x000fc80000000117 */
[----:B------:R-:W-:-:S07]  /*12c0*/  FFMA R10, R19, R0, R10 ;  /* 0x00000000130a7223 */ /* 0x000fce000000000a */
.L_x_7:
[----:B------:R-:W-:Y:S05]  /*12d0*/  BSYNC.RECONVERGENT B0 ;  /* 0x0000000000007941 */ /* 0x000fea0003800200 */
.L_x_5:
[----:B------:R-:W-:Y:S01]  /*12e0*/  IADD3 R0, PT, PT, R21, -0xd000000, RZ ;  /* 0xf300000015007810 */ /* 0x000fe20007ffe0ff */
[----:B------:R0:W1:Y:S01]  /*12f0*/  MUFU.RSQ R18, R21 ;  /* 0x0000001500127308 */ /* 0x0000620000001400 */
[----:B------:R-:W-:Y:S02]  /*1300*/  BSSY.RECONVERGENT B0, `(.L_x_8) ;  /* 0x000000c000007945 */ /* 0x000fe40003800200 */
[----:B------:R-:W-:-:S13]  /*1310*/  ISETP.GT.U32.AND P0, PT, R0, 0x727fffff, PT ;  /* 0x727fffff0000780c */ /* 0x000fda0003f04070 */
[----:B0-----:R-:W-:Y:S05]  /*1320*/  @!P0 BRA `(.L_x_9) ;  /* 0x0000000000148947 */ /* 0x001fea0003800000 */
[----:B------:R-:W-:Y:S02]  /*1330*/  MOV R0, R21 ;  /* 0x0000001500007202 */ /* 0x000fe40000000f00 */
[----:B------:R-:W-:-:S07]  /*1340*/  MOV R25, 0x1360 ;  /* 0x0000136000197802 */ /* 0x000fce0000000f00 */
[----:B-1----:R-:W-:Y:S05]  /*1350*/  CALL.REL.NOINC `($__internal_0_$__cuda_sm20_sqrt_rn_f32_slowpath) ;  /* 0x0000000400d87944 */ /* 0x002fea0003c00000 */
[----:B------:R-:W-:Y:S01]  /*1360*/  MOV R19, R0 ;  /* 0x0000000000137202 */ /* 0x000fe20000000f00 */
[----:B------:R-:W-:Y:S06]  /*1370*/  BRA `(.L_x_10) ;  /* 0x0000000000107947 */ /* 0x000fec0003800000 */
.L_x_9:
[----:B-1----:R-:W-:Y:S01]  /*1380*/  FMUL.FTZ R0, R21, R18 ;  /* 0x0000001215007220 */ /* 0x002fe20000410000 */
[----:B------:R-:W-:-:S03]  /*1390*/  FMUL.FTZ R18, R18, 0.5 ;  /* 0x3f00000012127820 */ /* 0x000fc60000410000 */
[----:B------:R-:W-:-:S04]  /*13a0*/  FFMA R19, -R0, R0, R21 ;  /* 0x0000000000137223 */ /* 0x000fc80000000115 */
[----:B------:R-:W-:-:S07]  /*13b0*/  FFMA R19, R19, R18, R0 ;  /* 0x0000001213137223 */ /* 0x000fce0000000000 */
.L_x_10:
[----:B------:R-:W-:Y:S05]  /*13c0*/  BSYNC.RECONVERGENT B0 ;  /* 0x0000000000007941 */ /* 0x000fea0003800200 */
.L_x_8:
[----:B------:R-:W0:Y:S01]  /*13d0*/  LDC R23, c[0x0][0x3b8] ;  /* 0x0000ee00ff177b82 */ /* 0x000e220000000800 */
[----:B------:R-:W-:Y:S01]  /*13e0*/  FADD R0, R19, R10 ;  /* 0x0000000a13007221 */ /* 0x000fe20000000000 */
[----:B------:R-:W-:Y:S01]  /*13f0*/  BSSY.RECONVERGENT B0, `(.L_x_11) ;  /* 0x000000e000007945 */ /* 0x000fe20003800200 */
[----:B0-----:R-:W0:Y:S08]  /*1400*/  MUFU.RCP R18, R23 ;  /* 0x0000001700127308 */ /* 0x001e300000001000 */
[----:B------:R-:W1:Y:S01]  /*1410*/  FCHK P0, R0, R23 ;  /* 0x0000001700007302 */ /* 0x000e620000000000 */
[----:B0-----:R-:W-:-:S04]  /*1420*/  FFMA R21, R18, -R23, 1 ;  /* 0x3f80000012157423 */ /* 0x001fc80000000817 */
[----:B------:R-:W-:-:S04]  /*1430*/  FFMA R21, R18, R21, R18 ;  /* 0x0000001512157223 */ /* 0x000fc80000000012 */
[----:B------:R-:W-:-:S04]  /*1440*/  FFMA R27, R0, R21, RZ ;  /* 0x00000015001b7223 */ /* 0x000fc800000000ff */
[----:B------:R-:W-:-:S04]  /*1450*/  FFMA R10, R27, -R23, R0 ;  /* 0x800000171b0a7223 */ /* 0x000fc80000000000 */
[----:B------:R-:W-:Y:S01]  /*1460*/  FFMA R27, R21, R10, R27 ;  /* 0x0000000a151b7223 */ /* 0x000fe2000000001b */
[----:B-1----:R-:W-:Y:S06]  /*1470*/  @!P0 BRA `(.L_x_12) ;  /* 0x0000000000148947 */ /* 0x002fec0003800000 */
[----:B------:R-:W0:Y:S01]  /*1480*/  LDCU UR12, c[0x0][0x3b8] ;  /* 0x00007700ff0c77ac */ /* 0x000e220008000800 */
[----:B------:R-:W-:Y:S02]  /*1490*/  MOV R10, 0x14c0 ;  /* 0x000014c0000a7802 */ /* 0x000fe40000000f00 */
[----:B0-----:R-:W-:-:S07]  /*14a0*/  MOV R23, UR12 ;  /* 0x0000000c00177c02 */ /* 0x001fce0008000f00 */
[----:B------:R-:W-:Y:S05]  /*14b0*/  CALL.REL.NOINC `($__internal_1_$__cuda_sm3x_div_rn_noftz_f32_slowpath) ;  /* 0x0000000400dc7944 */ /* 0x000fea0003c00000 */
[----:B------:R-:W-:-:S07]  /*14c0*/  MOV R27, R0 ;  /* 0x00000000001b7202 */ /* 0x000fce0000000f00 */
.L_x_12:
[----:B------:R-:W-:Y:S05]  /*14d0*/  BSYNC.RECONVERGENT B0 ;  /* 0x0000000000007941 */ /* 0x000fea0003800200 */
.L_x_11:
[----:B------:R-:W-:Y:S01]  /*14e0*/  FSETP.GEU.AND P1, PT, R27, R4, PT ;  /* 0x000000041b00720b */ /* 0x000fe20003f2e000 */
[----:B------:R-:W-:Y:S01]  /*14f0*/  BSSY.RECONVERGENT B0, `(.L_x_13) ;  /* 0x000004b000007945 */ /* 0x000fe20003800200 */
[----:B------:R-:W-:Y:S01]  /*1500*/  ISETP.NE.AND P0, PT, R11, R9, PT ;  /* 0x000000090b00720c */ /* 0x000fe20003f05270 */
[----:B------:R-:W-:Y:S01]  /*1510*/  HFMA2 R9, -RZ, RZ, 1.875, 0 ;  /* 0x3f800000ff097431 */ /* 0x000fe200000001ff */
[----:B------:R-:W-:Y:S01]  /*1520*/  MOV R29, RZ ;  /* 0x000000ff001d7202 */ /* 0x000fe20000000f00 */
[----:B------:R-:W-:-:S03]  /*1530*/  HFMA2 R0, -RZ, RZ, 0, 0 ;  /* 0x00000000ff007431 */ /* 0x000fc600000001ff */
[----:B------:R-:W-:-:S05]  /*1540*/  FSEL R9, R9, 2, !P0 ;  /* 0x4000000009097808 */ /* 0x000fca0004000000 */
[----:B------:R-:W-:Y:S05]  /*1550*/  @!P1 BRA `(.L_x_14) ;  /* 0x0000000400109947 */ /* 0x000fea0003800000 */
[----:B------:R-:W2:Y:S02]  /*1560*/  LDG.E R10, desc[UR6][R12.64+-0x4] ;  /* 0xfffffc060c0a7981 */ /* 0x000ea4000c1e1900 */
[----:B--2---:R-:W-:-:S13]  /*1570*/  FSETP.GT.AND P0, PT, R27, R10, PT ;  /* 0x0000000a1b00720b */ /* 0x004fda0003f04000 */
[----:B------:R-:W-:Y:S05]  /*1580*/  @P0 BRA `(.L_x_14) ;  /* 0x0000000400040947 */ /* 0x000fea0003800000 */
[----:B------:R-:W0:Y:S01]  /*1590*/  MUFU.RCP R10, R3 ;  /* 0x00000003000a7308 */ /* 0x000e220000001000 */
[----:B------:R-:W-:Y:S01]  /*15a0*/  FADD R0, -R4, R27 ;  /* 0x0000001b04007221 */ /* 0x000fe20000000100 */
[----:B------:R-:W-:Y:S06]  /*15b0*/  BSSY.RECONVERGENT B1, `(.L_x_15) ;  /* 0x000000c000017945 */ /* 0x000fec0003800200 */
[----:B------:R-:W1:Y:S01]  /*15c0*/  FCHK P0, R0, R3 ;  /* 0x0000000300007302 */ /* 0x000e620000000000 */
[----:B0-----:R-:W-:-:S04]  /*15d0*/  FFMA R11, -R3, R10, 1 ;  /* 0x3f800000030b7423 */ /* 0x001fc8000000010a */
[----:B------:R-:W-:-:S04]  /*15e0*/  FFMA R11, R10, R11, R10 ;  /* 0x0000000b0a0b7223 */ /* 0x000fc8000000000a */
[----:B------:R-:W-:-:S04]  /*15f0*/  FFMA R10, R0, R11, RZ ;  /* 0x0000000b000a7223 */ /* 0x000fc800000000ff */
[----:B------:R-:W-:-:S04]  /*1600*/  FFMA R18, -R3, R10, R0 ;  /* 0x0000000a03127223 */ /* 0x000fc80000000100 */
[----:B------:R-:W-:Y:S01]  /*1610*/  FFMA R21, R11, R18, R10 ;  /* 0x000000120b157223 */ /* 0x000fe2000000000a */
[----:B-1----:R-:W-:Y:S06]  /*1620*/  @!P0 BRA `(.L_x_16) ;  /* 0x0000000000108947 */ /* 0x002fec0003800000 */
[----:B------:R-:W-:Y:S02]  /*1630*/  MOV R23, R3 ;  /* 0x0000000300177202 */ /* 0x000fe40000000f00 */
[----:B------:R-:W-:-:S07]  /*1640*/  MOV R10, 0x1660 ;  /* 0x00001660000a7802 */ /* 0x000fce0000000f00 */
[----:B------:R-:W-:Y:S05]  /*1650*/  CALL.REL.NOINC `($__internal_1_$__cuda_sm3x_div_rn_noftz_f32_slowpath) ;  /* 0x0000000400747944 */ /* 0x000fea0003c00000 */
[----:B------:R-:W-:-:S07]  /*1660*/  MOV R21, R0 ;  /* 0x0000000000157202 */ /* 0x000fce0000000f00 */
.L_x_16:
[----:B------:R-:W-:Y:S05]  /*1670*/  BSYNC.RECONVERGENT B1 ;  /* 0x0000000000017941 */ /* 0x000fea0003800200 */
.L_x_15:
[----:B------:R-:W0:Y:S01]  /*1680*/  LDC.64 R18, c[0x0][0x398] ;  /* 0x0000e600ff127b82 */ /* 0x000e220000000a00 */
[----:B------:R-:W1:Y:S07]  /*1690*/  F2I.FLOOR.NTZ R21, R21 ;  /* 0x0000001500157305 */ /* 0x000e6e0000207100 */
[----:B------:R-:W2:Y:S01]  /*16a0*/  LDC.64 R10, c[0x0][0x3a0] ;  /* 0x0000e800ff0a7b82 */ /* 0x000ea20000000a00 */
[C---:B-1----:R-:W-:Y:S01]  /*16b0*/  IADD3 R25, PT, PT, R21.reuse, UR4, RZ ;  /* 0x0000000415197c10 */ /* 0x042fe2000fffe0ff */
[----:B------:R-:W-:-:S06]  /*16c0*/  IMAD.WIDE R22, R21, 0x4, R16 ;  /* 0x0000000415167825 */ /* 0x000fcc00078e0210 */
[----:B------:R-:W3:Y:S01]  /*16d0*/  LDG.E R22, desc[UR6][R22.64] ;  /* 0x0000000616167981 */ /* 0x000ee2000c1e1900 */
[----:B0-----:R-:W-:-:S05]  /*16e0*/  IMAD.WIDE R18, R25, 0x4, R18 ;  /* 0x0000000419127825 */ /* 0x001fca00078e0212 */
[----:B------:R-:W4:Y:S04]  /*16f0*/  LDG.E R20, desc[UR6][R18.64] ;  /* 0x0000000612147981 */ /* 0x000f28000c1e1900 */
[----:B------:R-:W4:Y:S01]  /*1700*/  LDG.E R29, desc[UR6][R18.64+0x4] ;  /* 0x00000406121d7981 */ /* 0x000f22000c1e1900 */
[----:B--2---:R-:W-:-:S05]  /*1710*/  IMAD.WIDE R24, R25, 0x4, R10 ;  /* 0x0000000419187825 */ /* 0x004fca00078e020a */
[----:B------:R-:W2:Y:S04]  /*1720*/  LDG.E R11, desc[UR6][R24.64] ;  /* 0x00000006180b7981 */ /* 0x000ea8000c1e1900 */
[----:B------:R-:W2:Y:S01]  /*1730*/  LDG.E R26, desc[UR6][R24.64+0x4] ;  /* 0x00000406181a7981 */ /* 0x000ea2000c1e1900 */
[----:B------:R-:W0:Y:S01]  /*1740*/  MUFU.RCP R10, R3 ;  /* 0x00000003000a7308 */ /* 0x000e220000001000 */
[----:B------:R-:W-:Y:S01]  /*1750*/  BSSY.RECONVERGENT B1, `(.L_x_17) ;  /* 0x0000011000017945 */ /* 0x000fe20003800200 */
[----:B0-----:R-:W-:Y:S01]  /*1760*/  FFMA R21, -R3, R10, 1 ;  /* 0x3f80000003157423 */ /* 0x001fe2000000010a */
[----:B---3--:R-:W-:Y:S01]  /*1770*/  FADD R27, -R22, R27 ;  /* 0x0000001b161b7221 */ /* 0x008fe20000000100 */
[----:B----4-:R-:W-:-:S04]  /*1780*/  FADD R0, -R20, R29 ;  /* 0x0000001d14007221 */ /* 0x010fc80000000100 */
[----:B------:R-:W-:-:S04]  /*1790*/  FMUL R28, R0, R27 ;  /* 0x0000001b001c7220 */ /* 0x000fc80000400000 */
[----:B------:R-:W0:Y:S01]  /*17a0*/  FCHK P0, R28, R3 ;  /* 0x000000031c007302 */ /* 0x000e220000000000 */
[----:B------:R-:W-:-:S04]  /*17b0*/  FFMA R0, R10, R21, R10 ;  /* 0x000000150a007223 */ /* 0x000fc8000000000a */
[----:B------:R-:W-:-:S04]  /*17c0*/  FFMA R10, R0, R28, RZ ;  /* 0x0000001c000a7223 */ /* 0x000fc800000000ff */
[----:B------:R-:W-:Y:S01]  /*17d0*/  FFMA R19, -R3, R10, R28 ;  /* 0x0000000a03137223 */ /* 0x000fe2000000011c */
[----:B--2---:R-:W-:-:S03]  /*17e0*/  FADD R26, -R11, R26 ;  /* 0x0000001a0b1a7221 */ /* 0x004fc60000000100 */
[----:B------:R-:W-:Y:S01]  /*17f0*/  FFMA R19, R0, R19, R10 ;  /* 0x0000001300137223 */ /* 0x000fe2000000000a */
[----:B0-----:R-:W-:Y:S06]  /*1800*/  @!P0 BRA `(.L_x_18) ;  /* 0x0000000000148947 */ /* 0x001fec0003800000 */
[----:B------:R-:W-:Y:S02]  /*1810*/  MOV R0, R28 ;  /* 0x0000001c00007202 */ /* 0x000fe40000000f00 */
[----:B------:R-:W-:Y:S02]  /*1820*/  MOV R23, R3 ;  /* 0x0000000300177202 */ /* 0x000fe40000000f00 */
[----:B------:R-:W-:-:S07]  /*1830*/  MOV R10, 0x1850 ;  /* 0x00001850000a7802 */ /* 0x000fce0000000f00 */
[----:B------:R-:W-:Y:S05]  /*1840*/  CALL.REL.NOINC `($__internal_1_$__cuda_sm3x_div_rn_noftz_f32_slowpath) ;  /* 0x0000000000f87944 */ /* 0x000fea0003c00000 */
[----:B------:R-:W-:-:S07]  /*1850*/  MOV R19, R0 ;  /* 0x0000000000137202 */ /* 0x000fce0000000f00 */
.L_x_18:
[----:B------:R-:W-:Y:S05]  /*1860*/  BSYNC.RECONVERGENT B1 ;  /* 0x0000000000017941 */ /* 0x000fea0003800200 */
.L_x_17:
[----:B------:R-:W0:Y:S01]  /*1870*/  MUFU.RCP R0, R3 ;  /* 0x0000000300007308 */ /* 0x000e220000001000 */
[----:B------:R-:W-:Y:S01]  /*1880*/  FMUL R26, R26, R27 ;  /* 0x0000001b1a1a7220 */ /* 0x000fe20000400000 */
[----:B------:R-:W-:Y:S01]  /*1890*/  FADD R20, R20, R19 ;  /* 0x0000001314147221 */ /* 0x000fe20000000000 */
[----:B------:R-:W-:Y:S03]  /*18a0*/  BSSY.RECONVERGENT B1, `(.L_x_19) ;  /* 0x000000d000017945 */ /* 0x000fe60003800200 */
[----:B------:R-:W-:Y:S02]  /*18b0*/  FMUL R29, R9, R20 ;  /* 0x00000014091d7220 */ /* 0x000fe40000400000 */
        /* <DEDUP_REMOVED lines=8> */
[----:B------:R-:W-:Y:S02]  /*1940*/  MOV R23, R3 ;  /* 0x0000000300177202 */ /* 0x000fe40000000f00 */
[----:B------:R-:W-:-:S07]  /*1950*/  MOV R10, 0x1970 ;  /* 0x00001970000a7802 */ /* 0x000fce0000000f00 */
[----:B------:R-:W-:Y:S05]  /*1960*/  CALL.REL.NOINC `($__internal_1_$__cuda_sm3x_div_rn_noftz_f32_slowpath) ;  /* 0x0000000000b07944 */ /* 0x000fea0003c00000 */
.L_x_20:
[----:B------:R-:W-:Y:S05]  /*1970*/  BSYNC.RECONVERGENT B1 ;  /* 0x0000000000017941 */ /* 0x000fea0003800200 */
.L_x_19:
[----:B------:R-:W-:-:S04]  /*1980*/  FADD R0, R11, R0 ;  /* 0x000000000b007221 */ /* 0x000fc80000000000 */
[----:B------:R-:W-:-:S07]  /*1990*/  FMUL R0, R9, R0 ;  /* 0x0000000009007220 */ /* 0x000fce0000400000 */
.L_x_14:
[----:B------:R-:W-:Y:S05]  /*19a0*/  BSYNC.RECONVERGENT B0 ;  /* 0x0000000000007941 */ /* 0x000fea0003800200 */
.L_x_13:
[----:B------:R-:W-:Y:S01]  /*19b0*/  UIADD3 UR8, UP0, UPT, UR8, 0x4, URZ ;  /* 0x0000000408087890 */ /* 0x000fe2000ff1e0ff */
[----:B------:R-:W-:Y:S01]  /*19c0*/  FADD R6, R29, R6 ;  /* 0x000000061d067221 */ /* 0x000fe20000000000 */
[----:B------:R-:W-:Y:S01]  /*19d0*/  UIADD3 UR5, UPT, UPT, UR5, 0x1, URZ ;  /* 0x0000000105057890 */ /* 0x000fe2000fffe0ff */
[----:B------:R-:W-:Y:S01]  /*19e0*/  FADD R5, R0, R5 ;  /* 0x0000000500057221 */ /* 0x000fe20000000000 */
[----:B------:R-:W-:Y:S02]  /*19f0*/  UIADD3.X UR9, UPT, UPT, URZ, UR9, URZ, UP0, !UPT ;  /* 0x00000009ff097290 */ /* 0x000fe400087fe4ff */
[----:B------:R-:W-:Y:S02]  /*1a00*/  UISETP.NE.AND UP0, UPT, UR5, URZ, UPT ;  /* 0x000000ff0500728c */ /* 0x000fe4000bf05270 */
[----:B------:R-:W-:Y:S02]  /*1a10*/  UIADD3 UR10, UP1, UPT, UR10, 0x4, URZ ;  /* 0x000000040a0a7890 */ /* 0x000fe4000ff3e0ff */
[----:B------:R-:W-:-:S02]  /*1a20*/  UIADD3 UR4, UPT, UPT, UR4, UR13, URZ ;  /* 0x0000000d04047290 */ /* 0x000fc4000fffe0ff */
[----:B------:R-:W-:-:S03]  /*1a30*/  UIADD3.X UR11, UPT, UPT, URZ, UR11, URZ, UP1, !UPT ;  /* 0x0000000bff0b7290 */ /* 0x000fc60008ffe4ff */
[----:B------:R-:W-:Y:S09]  /*1a40*/  BRA.U UP0, `(.L_x_21) ;  /* 0xffffffed00807547 */ /* 0x000ff2000b83ffff */
.L_x_0:
[----:B------:R-:W0:Y:S08]  /*1a50*/  LDC.64 R2, c[0x0][0x380] ;  /* 0x0000e000ff027b82 */ /* 0x000e300000000a00 */
[----:B------:R-:W1:Y:S01]  /*1a60*/  LDC.64 R10, c[0x0][0x388] ;  /* 0x0000e200ff0a7b82 */ /* 0x000e620000000a00 */
[----:B0-----:R-:W-:-:S05]  /*1a70*/  IMAD.WIDE R2, R8, 0x4, R2 ;  /* 0x0000000408027825 */ /* 0x001fca00078e0202 */
[----:B------:R-:W-:Y:S01]  /*1a80*/  STG.E desc[UR6][R2.64], R6 ;  /* 0x0000000602007986 */ /* 0x000fe2000c101906 */
[----:B-1----:R-:W-:-:S05]  /*1a90*/  IMAD.WIDE R8, R8, 0x4, R10 ;  /* 0x0000000408087825 */ /* 0x002fca00078e020a */
[----:B------:R-:W-:Y:S01]  /*1aa0*/  STG.E desc[UR6][R8.64], R5 ;  /* 0x0000000508007986 */ /* 0x000fe2000c101906 */
[----:B------:R-:W-:Y:S05]  /*1ab0*/  EXIT ;  /* 0x000000000000794d */ /* 0x000fea0003800000 */
        .weak           $__internal_0_$__cuda_sm20_sqrt_rn_f32_slowpath
        .type           $__internal_0_$__cuda_sm20_sqrt_rn_f32_slowpath,@function
        .size           $__internal_0_$__cuda_sm20_sqrt_rn_f32_slowpath,($__internal_1_$__cuda_sm3x_div_rn_noftz_f32_slowpath - $__internal_0_$__cuda_sm20_sqrt_rn_f32_slowpath)
$__internal_0_$__cuda_sm20_sqrt_rn_f32_slowpath:
[----:B------:R-:W-:-:S13]  /*1ac0*/  LOP3.LUT P0, RZ, R0, 0x7fffffff, RZ, 0xc0, !PT ;  /* 0x7fffffff00ff7812 */ /* 0x000fda000780c0ff */
[----:B------:R-:W-:Y:S01]  /*1ad0*/  @!P0 MOV R18, R0 ;  /* 0x0000000000128202 */ /* 0x000fe20000000f00 */
[----:B------:R-:W-:Y:S06]  /*1ae0*/  @!P0 BRA `(.L_x_22) ;  /* 0x0000000000408947 */ /* 0x000fec0003800000 */
[----:B------:R-:W-:-:S13]  /*1af0*/  FSETP.GEU.FTZ.AND P0, PT, R0, RZ, PT ;  /* 0x000000ff0000720b */ /* 0x000fda0003f1e000 */
[----:B------:R-:W-:Y:S01]  /*1b00*/  @!P0 MOV R18, 0x7fffffff ;  /* 0x7fffffff00128802 */ /* 0x000fe20000000f00 */
[----:B------:R-:W-:Y:S06]  /*1b10*/  @!P0 BRA `(.L_x_22) ;  /* 0x0000000000348947 */ /* 0x000fec0003800000 */
[----:B------:R-:W-:-:S13]  /*1b20*/  FSETP.GTU.FTZ.AND P0, PT, |R0|, +INF , PT ;  /* 0x7f8000000000780b */ /* 0x000fda0003f1c200 */
[----:B------:R-:W-:Y:S01]  /*1b30*/  @P0 FADD.FTZ R18, R0, 1 ;  /* 0x3f80000000120421 */ /* 0x000fe20000010000 */
[----:B------:R-:W-:Y:S06]  /*1b40*/  @P0 BRA `(.L_x_22) ;  /* 0x0000000000280947 */ /* 0x000fec0003800000 */
[----:B------:R-:W-:-:S13]  /*1b50*/  FSETP.NEU.FTZ.AND P0, PT, |R0|, +INF , PT ;  /* 0x7f8000000000780b */ /* 0x000fda0003f1d200 */
[----:B------:R-:W-:-:S04]  /*1b60*/  @P0 FFMA R19, R0, 1.84467440737095516160e+19, RZ ;  /* 0x5f80000000130823 */ /* 0x000fc800000000ff */
[----:B------:R-:W0:Y:S02]  /*1b70*/  @P0 MUFU.RSQ R18, R19 ;  /* 0x0000001300120308 */ /* 0x000e240000001400 */
[----:B0-----:R-:W-:Y:S01]  /*1b80*/  @P0 FMUL.FTZ R20, R19, R18 ;  /* 0x0000001213140220 */ /* 0x001fe20000410000 */
[----:B------:R-:W-:Y:S01]  /*1b90*/  @P0 FMUL.FTZ R24, R18, 0.5 ;  /* 0x3f00000012180820 */ /* 0x000fe20000410000 */
[----:B------:R-:W-:Y:S02]  /*1ba0*/  @!P0 MOV R18, R0 ;  /* 0x0000000000128202 */ /* 0x000fe40000000f00 */
[----:B------:R-:W-:-:S04]  /*1bb0*/  @P0 FADD.FTZ R22, -R20, -RZ ;  /* 0x800000ff14160221 */ /* 0x000fc80000010100 */
[----:B------:R-:W-:-:S04]  /*1bc0*/  @P0 FFMA R23, R20, R22, R19 ;  /* 0x0000001614170223 */ /* 0x000fc80000000013 */
[----:B------:R-:W-:-:S04]  /*1bd0*/  @P0 FFMA R23, R23, R24, R20 ;  /* 0x0000001817170223 */ /* 0x000fc80000000014 */
[----:B------:R-:W-:-:S07]  /*1be0*/  @P0 FMUL.FTZ R18, R23, 2.3283064365386962891e-10 ;  /* 0x2f80000017120820 */ /* 0x000fce0000410000 */
.L_x_22:
[----:B------:R-:W-:Y:S01]  /*1bf0*/  HFMA2 R19, -RZ, RZ, 0, 0 ;  /* 0x00000000ff137431 */ /* 0x000fe200000001ff */
[----:B------:R-:W-:Y:S02]  /*1c00*/  MOV R0, R18 ;  /* 0x0000001200007202 */ /* 0x000fe40000000f00 */
[----:B------:R-:W-:-:S04]  /*1c10*/  MOV R18, R25 ;  /* 0x0000001900127202 */ /* 0x000fc80000000f00 */
[----:B------:R-:W-:Y:S05]  /*1c20*/  RET.REL.NODEC R18 `(_Z6tfm_2dPfS_iiPKfS1_PKiS3_fS1_iiiiffffS1_S1_) ;  /* 0xffffffe012f47950 */ /* 0x000fea0003c3ffff */
        .weak           $__internal_1_$__cuda_sm3x_div_rn_noftz_f32_slowpath
        .type           $__internal_1_$__cuda_sm3x_div_rn_noftz_f32_slowpath,@function
        .size           $__internal_1_$__cuda_sm3x_div_rn_noftz_f32_slowpath,(.L_x_75 - $__internal_1_$__cuda_sm3x_div_rn_noftz_f32_slowpath)
$__internal_1_$__cuda_sm3x_div_rn_noftz_f32_slowpath:
[----:B------:R-:W-:Y:S01]  /*1c30*/  SHF.R.U32.HI R18, RZ, 0x17, R23 ;  /* 0x00000017ff127819 */ /* 0x000fe20000011617 */
[----:B------:R-:W-:Y:S01]  /*1c40*/  BSSY.RECONVERGENT B2, `(.L_x_23) ;  /* 0x0000062000027945 */ /* 0x000fe20003800200 */
[----:B------:R-:W-:Y:S02]  /*1c50*/  SHF.R.U32.HI R25, RZ, 0x17, R0 ;  /* 0x00000017ff197819 */ /* 0x000fe40000011600 */
[----:B------:R-:W-:Y:S02]  /*1c60*/  LOP3.LUT R18, R18, 0xff, RZ, 0xc0, !PT ;  /* 0x000000ff12127812 */ /* 0x000fe400078ec0ff */
[----:B------:R-:W-:Y:S02]  /*1c70*/  LOP3.LUT R25, R25, 0xff, RZ, 0xc0, !PT ;  /* 0x000000ff19197812 */ /* 0x000fe400078ec0ff */
[----:B------:R-:W-:Y:S02]  /*1c80*/  IADD3 R21, PT, PT, R18, -0x1, RZ ;  /* 0xffffffff12157810 */ /* 0x000fe40007ffe0ff */
[----:B------:R-:W-:-:S02]  /*1c90*/  IADD3 R22, PT, PT, R25, -0x1, RZ ;  /* 0xffffffff19167810 */ /* 0x000fc40007ffe0ff */
[----:B------:R-:W-:-:S04]  /*1ca0*/  ISETP.GT.U32.AND P0, PT, R21, 0xfd, PT ;  /* 0x000000fd1500780c */ /* 0x000fc80003f04070 */
[----:B------:R-:W-:-:S13]  /*1cb0*/  ISETP.GT.U32.OR P0, PT, R22, 0xfd, P0 ;  /* 0x000000fd1600780c */ /* 0x000fda0000704470 */
[----:B------:R-:W-:Y:S01]  /*1cc0*/  @!P0 MOV R19, RZ ;  /* 0x000000ff00138202 */ /* 0x000fe20000000f00 */
[----:B------:R-:W-:Y:S06]  /*1cd0*/  @!P0 BRA `(.L_x_24) ;  /* 0x00000000005c8947 */ /* 0x000fec0003800000 */
[----:B------:R-:W-:Y:S02]  /*1ce0*/  FSETP.GTU.FTZ.AND P0, PT, |R0|, +INF , PT ;  /* 0x7f8000000000780b */ /* 0x000fe40003f1c200 */
[----:B------:R-:W-:-:S04]  /*1cf0*/  FSETP.GTU.FTZ.AND P1, PT, |R23|, +INF , PT ;  /* 0x7f8000001700780b */ /* 0x000fc80003f3c200 */
[----:B------:R-:W-:-:S13]  /*1d00*/  PLOP3.LUT P0, PT, P0, P1, PT, 0xf8, 0x8f ;  /* 0x00000000008f781c */ /* 0x000fda0000703f70 */
[----:B------:R-:W-:Y:S05]  /*1d10*/  @P0 BRA `(.L_x_25) ;  /* 0x00000004004c0947 */ /* 0x000fea0003800000 */
[----:B------:R-:W-:-:S13]  /*1d20*/  LOP3.LUT P0, RZ, R23, 0x7fffffff, R0, 0xc8, !PT ;  /* 0x7fffffff17ff7812 */ /* 0x000fda000780c800 */
[----:B------:R-:W-:Y:S05]  /*1d30*/  @!P0 BRA `(.L_x_26) ;  /* 0x00000004003c8947 */ /* 0x000fea0003800000 */
[C---:B------:R-:W-:Y:S02]  /*1d40*/  FSETP.NEU.FTZ.AND P1, PT, |R0|.reuse, +INF , PT ;  /* 0x7f8000000000780b */ /* 0x040fe40003f3d200 */
[----:B------:R-:W-:Y:S02]  /*1d50*/  FSETP.NEU.FTZ.AND P2, PT, |R23|, +INF , PT ;  /* 0x7f8000001700780b */ /* 0x000fe40003f5d200 */
[----:B------:R-:W-:-:S11]  /*1d60*/  FSETP.NEU.FTZ.AND P0, PT, |R0|, +INF , PT ;  /* 0x7f8000000000780b */ /* 0x000fd60003f1d200 */
[----:B------:R-:W-:Y:S05]  /*1d70*/  @!P2 BRA !P1, `(.L_x_26) ;  /* 0x00000004002ca947 */ /* 0x000fea0004800000 */
[----:B------:R-:W-:-:S04]  /*1d80*/  LOP3.LUT P1, RZ, R0, 0x7fffffff, RZ, 0xc0, !PT ;  /* 0x7fffffff00ff7812 */ /* 0x000fc8000782c0ff */
[----:B------:R-:W-:-:S13]  /*1d90*/  PLOP3.LUT P1, PT, P2, P1, PT, 0x2f, 0xf2 ;  /* 0x0000000000f2781c */ /* 0x000fda0001722577 */
[----:B------:R-:W-:Y:S05]  /*1da0*/  @P1 BRA `(.L_x_27) ;  /* 0x0000000400181947 */ /* 0x000fea0003800000 */
[----:B------:R-:W-:-:S04]  /*1db0*/  LOP3.LUT P1, RZ, R23, 0x7fffffff, RZ, 0xc0, !PT ;  /* 0x7fffffff17ff7812 */ /* 0x000fc8000782c0ff */
[----:B------:R-:W-:-:S13]  /*1dc0*/  PLOP3.LUT P0, PT, P0, P1, PT, 0x2f, 0xf2 ;  /* 0x0000000000f2781c */ /* 0x000fda0000702577 */
[----:B------:R-:W-:Y:S05]  /*1dd0*/  @P0 BRA `(.L_x_28) ;  /* 0x0000000400000947 */ /* 0x000fea0003800000 */
[----:B------:R-:W-:Y:S02]  /*1de0*/  ISETP.GE.AND P0, PT, R22, RZ, PT ;  /* 0x000000ff1600720c */ /* 0x000fe40003f06270 */
[----:B------:R-:W-:-:S11]  /*1df0*/  ISETP.GE.AND P1, PT, R21, RZ, PT ;  /* 0x000000ff1500720c */ /* 0x000fd60003f26270 */
[----:B------:R-:W-:Y:S01]  /*1e00*/  @P0 MOV R19, RZ ;  /* 0x000000ff00130202 */ /* 0x000fe20000000f00 */
[----:B------:R-:W-:Y:S01]  /*1e10*/  @!P0 FFMA R0, R0, 1.84467440737095516160e+19, RZ ;  /* 0x5f80000000008823 */ /* 0x000fe200000000ff */
[----:B------:R-:W-:Y:S01]  /*1e20*/  @!P0 MOV R19, 0xffffffc0 ;  /* 0xffffffc000138802 */ /* 0x000fe20000000f00 */
[----:B------:R-:W-:-:S03]  /*1e30*/  @!P1 FFMA R23, R23, 1.84467440737095516160e+19, RZ ;  /* 0x5f80000017179823 */ /* 0x000fc600000000ff */
[----:B------:R-:W-:-:S07]  /*1e40*/  @!P1 IADD3 R19, PT, PT, R19, 0x40, RZ ;  /* 0x0000004013139810 */ /* 0x000fce0007ffe0ff */
.L_x_24:
[----:B------:R-:W-:Y:S01]  /*1e50*/  LEA R22, R18, 0xc0800000, 0x17 ;  /* 0xc080000012167811 */ /* 0x000fe200078eb8ff */
[----:B------:R-:W-:Y:S01]  /*1e60*/  BSSY.RECONVERGENT B3, `(.L_x_29) ;  /* 0x0000036000037945 */ /* 0x000fe20003800200 */
[----:B------:R-:W-:Y:S02]  /*1e70*/  IADD3 R25, PT, PT, R25, -0x7f, RZ ;  /* 0xffffff8119197810 */ /* 0x000fe40007ffe0ff */
[----:B------:R-:W-:-:S03]  /*1e80*/  IADD3 R28, PT, PT, -R22, R23, RZ ;  /* 0x00000017161c7210 */ /* 0x000fc60007ffe1ff */
[----:B------:R-:W-:Y:S01]  /*1e90*/  IMAD R0, R25, -0x800000, R0 ;  /* 0xff80000019007824 */ /* 0x000fe200078e0200 */
[----:B------:R-:W0:Y:S01]  /*1ea0*/  MUFU.RCP R22, R28 ;  /* 0x0000001c00167308 */ /* 0x000e220000001000 */
[----:B------:R-:W-:-:S04]  /*1eb0*/  FADD.FTZ R23, -R28, -RZ ;  /* 0x800000ff1c177221 */ /* 0x000fc80000010100 */
[----:B0-----:R-:W-:-:S04]  /*1ec0*/  FFMA R21, R22, R23, 1 ;  /* 0x3f80000016157423 */ /* 0x001fc80000000017 */
[----:B------:R-:W-:-:S04]  /*1ed0*/  FFMA R21, R22, R21, R22 ;  /* 0x0000001516157223 */ /* 0x000fc80000000016 */
[----:B------:R-:W-:-:S04]  /*1ee0*/  FFMA R22, R0, R21, RZ ;  /* 0x0000001500167223 */ /* 0x000fc800000000ff */
[----:B------:R-:W-:-:S04]  /*1ef0*/  FFMA R24, R23, R22, R0 ;  /* 0x0000001617187223 */ /* 0x000fc80000000000 */
[----:B------:R-:W-:Y:S01]  /*1f00*/  FFMA R24, R21, R24, R22 ;  /* 0x0000001815187223 */ /* 0x000fe20000000016 */
[----:B------:R-:W-:-:S03]  /*1f10*/  IADD3 R22, PT, PT, R25, 0x7f, -R18 ;  /* 0x0000007f19167810 */ /* 0x000fc60007ffe812 */
[----:B------:R-:W-:Y:S01]  /*1f20*/  FFMA R23, R23, R24, R0 ;  /* 0x0000001817177223 */ /* 0x000fe20000000000 */
[----:B------:R-:W-:-:S03]  /*1f30*/  IADD3 R19, PT, PT, R22, R19, RZ ;  /* 0x0000001316137210 */ /* 0x000fc60007ffe0ff */
[----:B------:R-:W-:-:S05]  /*1f40*/  FFMA R0, R21, R23, R24 ;  /* 0x0000001715007223 */ /* 0x000fca0000000018 */
[----:B------:R-:W-:-:S04]  /*1f50*/  SHF.R.U32.HI R18, RZ, 0x17, R0 ;  /* 0x00000017ff127819 */ /* 0x000fc80000011600 */
[----:B------:R-:W-:-:S04]  /*1f60*/  LOP3.LUT R18, R18, 0xff, RZ, 0xc0, !PT ;  /* 0x000000ff12127812 */ /* 0x000fc800078ec0ff */
[----:B------:R-:W-:-:S04]  /*1f70*/  IADD3 R18, PT, PT, R18, R19, RZ ;  /* 0x0000001312127210 */ /* 0x000fc80007ffe0ff */
[----:B------:R-:W-:-:S04]  /*1f80*/  IADD3 R22, PT, PT, R18, -0x1, RZ ;  /* 0xffffffff12167810 */ /* 0x000fc80007ffe0ff */
[----:B------:R-:W-:-:S13]  /*1f90*/  ISETP.GE.U32.AND P0, PT, R22, 0xfe, PT ;  /* 0x000000fe1600780c */ /* 0x000fda0003f06070 */
[----:B------:R-:W-:Y:S05]  /*1fa0*/  @!P0 BRA `(.L_x_30) ;  /* 0x0000000000808947 */ /* 0x000fea0003800000 */
[----:B------:R-:W-:-:S13]  /*1fb0*/  ISETP.GT.AND P0, PT, R18, 0xfe, PT ;  /* 0x000000fe1200780c */ /* 0x000fda0003f04270 */
[----:B------:R-:W-:Y:S05]  /*1fc0*/  @P0 BRA `(.L_x_31) ;  /* 0x00000000006c0947 */ /* 0x000fea0003800000 */
[----:B------:R-:W-:-:S13]  /*1fd0*/  ISETP.GE.AND P0, PT, R18, 0x1, PT ;  /* 0x000000011200780c */ /* 0x000fda0003f06270 */
[----:B------:R-:W-:Y:S05]  /*1fe0*/  @P0 BRA `(.L_x_32) ;  /* 0x0000000000740947 */ /* 0x000fea0003800000 */
[----:B------:R-:W-:Y:S02]  /*1ff0*/  ISETP.GE.AND P0, PT, R18, -0x18, PT ;  /* 0xffffffe81200780c */ /* 0x000fe40003f06270 */
[----:B------:R-:W-:-:S11]  /*2000*/  LOP3.LUT R0, R0, 0x80000000, RZ, 0xc0, !PT ;  /* 0x8000000000007812 */ /* 0x000fd600078ec0ff */
[----:B------:R-:W-:Y:S05]  /*2010*/  @!P0 BRA `(.L_x_32) ;  /* 0x0000000000688947 */ /* 0x000fea0003800000 */
[CCC-:B------:R-:W-:Y:S01]  /*2020*/  FFMA.RZ R19, R21.reuse, R23.reuse, R24.reuse ;  /* 0x0000001715137223 */ /* 0x1c0fe2000000c018 */
[CCC-:B------:R-:W-:Y:S01]  /*2030*/  FFMA.RP R22, R21.reuse, R23.reuse, R24.reuse ;  /* 0x0000001715167223 */ /* 0x1c0fe20000008018 */
[----:B------:R-:W-:Y:S01]  /*2040*/  FFMA.RM R21, R21, R23, R24 ;  /* 0x0000001715157223 */ /* 0x000fe20000004018 */
[C---:B------:R-:W-:Y:S02]  /*2050*/  IADD3 R23, PT, PT, R18.reuse, 0x20, RZ ;  /* 0x0000002012177810 */ /* 0x040fe40007ffe0ff */
[----:B------:R-:W-:Y:S02]  /*2060*/  LOP3.LUT R19, R19, 0x7fffff, RZ, 0xc0, !PT ;  /* 0x007fffff13137812 */ /* 0x000fe400078ec0ff */
[C---:B------:R-:W-:Y:S02]  /*2070*/  ISETP.NE.AND P2, PT, R18.reuse, RZ, PT ;  /* 0x000000ff1200720c */ /* 0x040fe40003f45270 */
[----:B------:R-:W-:Y:S02]  /*2080*/  LOP3.LUT R24, R19, 0x800000, RZ, 0xfc, !PT ;  /* 0x0080000013187812 */ /* 0x000fe400078efcff */
[----:B------:R-:W-:-:S02]  /*2090*/  ISETP.NE.AND P1, PT, R18, RZ, PT ;  /* 0x000000ff1200720c */ /* 0x000fc40003f25270 */
[----:B------:R-:W-:Y:S02]  /*20a0*/  IADD3 R18, PT, PT, -R18, RZ, RZ ;  /* 0x000000ff12127210 */ /* 0x000fe40007ffe1ff */
[----:B------:R-:W-:Y:S02]  /*20b0*/  SHF.L.U32 R23, R24, R23, RZ ;  /* 0x0000001718177219 */ /* 0x000fe400000006ff */
[----:B------:R-:W-:Y:S02]  /*20c0*/  FSETP.NEU.FTZ.AND P0, PT, R22, R21, PT ;  /* 0x000000151600720b */ /* 0x000fe40003f1d000 */
[----:B------:R-:W-:Y:S02]  /*20d0*/  SEL R19, R18, RZ, P2 ;  /* 0x000000ff12137207 */ /* 0x000fe40001000000 */
[----:B------:R-:W-:Y:S02]  /*20e0*/  ISETP.NE.AND P1, PT, R23, RZ, P1 ;  /* 0x000000ff1700720c */ /* 0x000fe40000f25270 */
[----:B------:R-:W-:-:S02]  /*20f0*/  SHF.R.U32.HI R19, RZ, R19, R24 ;  /* 0x00000013ff137219 */ /* 0x000fc40000011618 */
[----:B------:R-:W-:Y:S02]  /*2100*/  PLOP3.LUT P0, PT, P0, P1, PT, 0xf8, 0x8f ;  /* 0x00000000008f781c */ /* 0x000fe40000703f70 */
[----:B------:R-:W-:Y:S02]  /*2110*/  SHF.R.U32.HI R21, RZ, 0x1, R19 ;  /* 0x00000001ff157819 */ /* 0x000fe40000011613 */
[----:B------:R-:W-:-:S04]  /*2120*/  SEL R18, RZ, 0x1, !P0 ;  /* 0x00000001ff127807 */ /* 0x000fc80004000000 */
[----:B------:R-:W-:-:S04]  /*2130*/  LOP3.LUT R18, R18, 0x1, R21, 0xf8, !PT ;  /* 0x0000000112127812 */ /* 0x000fc800078ef815 */
[----:B------:R-:W-:-:S04]  /*2140*/  LOP3.LUT R18, R18, R19, RZ, 0xc0, !PT ;  /* 0x0000001312127212 */ /* 0x000fc800078ec0ff */
[----:B------:R-:W-:-:S04]  /*2150*/  IADD3 R21, PT, PT, R21, R18, RZ ;  /* 0x0000001215157210 */ /* 0x000fc80007ffe0ff */
[----:B------:R-:W-:Y:S01]  /*2160*/  LOP3.LUT R0, R21, R0, RZ, 0xfc, !PT ;  /* 0x0000000015007212 */ /* 0x000fe200078efcff */
[----:B------:R-:W-:Y:S06]  /*2170*/  BRA `(.L_x_32) ;  /* 0x0000000000107947 */ /* 0x000fec0003800000 */
.L_x_31:
[----:B------:R-:W-:-:S04]  /*2180*/  LOP3.LUT R0, R0, 0x80000000, RZ, 0xc0, !PT ;  /* 0x8000000000007812 */ /* 0x000fc800078ec0ff */
[----:B------:R-:W-:Y:S01]  /*2190*/  LOP3.LUT R0, R0, 0x7f800000, RZ, 0xfc, !PT ;  /* 0x7f80000000007812 */ /* 0x000fe200078efcff */
[----:B------:R-:W-:Y:S06]  /*21a0*/  BRA `(.L_x_32) ;  /* 0x0000000000047947 */ /* 0x000fec0003800000 */
.L_x_30:
[----:B------:R-:W-:-:S07]  /*21b0*/  LEA R0, R19, R0, 0x17 ;  /* 0x0000000013007211 */ /* 0x000fce00078eb8ff */
.L_x_32:
[----:B------:R-:W-:Y:S05]  /*21c0*/  BSYNC.RECONVERGENT B3 ;  /* 0x0000000000037941 */ /* 0x000fea0003800200 */
.L_x_29:
[----:B------:R-:W-:Y:S05]  /*21d0*/  BRA `(.L_x_33) ;  /* 0x0000000000207947 */ /* 0x000fea0003800000 */
.L_x_28:
[----:B------:R-:W-:-:S04]  /*21e0*/  LOP3.LUT R0, R23, 0x80000000, R0, 0x48, !PT ;  /* 0x8000000017007812 */ /* 0x000fc800078e4800 */
[----:B------:R-:W-:Y:S01]  /*21f0*/  LOP3.LUT R0, R0, 0x7f800000, RZ, 0xfc, !PT ;  /* 0x7f80000000007812 */ /* 0x000fe200078efcff */
[----:B------:R-:W-:Y:S06]  /*2200*/  BRA `(.L_x_33) ;  /* 0x0000000000147947 */ /* 0x000fec0003800000 */
.L_x_27:
[----:B------:R-:W-:Y:S01]  /*2210*/  LOP3.LUT R0, R23, 0x80000000, R0, 0x48, !PT ;  /* 0x8000000017007812 */ /* 0x000fe200078e4800 */
[----:B------:R-:W-:Y:S06]  /*2220*/  BRA `(.L_x_33) ;  /* 0x00000000000c7947 */ /* 0x000fec0003800000 */
.L_x_26:
[----:B------:R-:W0:Y:S01]  /*2230*/  MUFU.RSQ R0, -QNAN ;  /* 0xffc0000000007908 */ /* 0x000e220000001400 */
[----:B------:R-:W-:Y:S05]  /*2240*/  BRA `(.L_x_33) ;  /* 0x0000000000047947 */ /* 0x000fea0003800000 */
.L_x_25:
[----:B------:R-:W-:-:S07]  /*2250*/  FADD.FTZ R0, R0, R23 ;  /* 0x0000001700007221 */ /* 0x000fce0000010000 */
.L_x_33:
[----:B------:R-:W-:Y:S05]  /*2260*/  BSYNC.RECONVERGENT B2 ;  /* 0x0000000000027941 */ /* 0x000fea0003800200 */
.L_x_23:
[----:B------:R-:W-:Y:S01]  /*2270*/  HFMA2 R19, -RZ, RZ, 0, 0 ;  /* 0x00000000ff137431 */ /* 0x000fe200000001ff */
[----:B------:R-:W-:-:S04]  /*2280*/  MOV R18, R10 ;  /* 0x0000000a00127202 */ /* 0x000fc80000000f00 */
[----:B0-----:R-:W-:Y:S05]  /*2290*/  RET.REL.NODEC R18 `(_Z6tfm_2dPfS_iiPKfS1_PKiS3_fS1_iiiiffffS1_S1_) ;  /* 0xffffffdc12587950 */ /* 0x001fea0003c3ffff */
.L_x_34:
[----:B------:R-:W-:-:S00]  /*22a0*/  BRA `(.L_x_34) ;  /* 0xfffffffc00fc7947 */ /* 0x000fc0000383ffff */
[----:B------:R-:W-:-:S00]  /*22b0*/  NOP ;  /* 0x0000000000007918 */ /* 0x000fc00000000000 */
        /* <DEDUP_REMOVED lines=12> */
.L_x_75:


//--------------------- .text._Z6tfm_3dPfS_iiPKfS1_PKiS3_fS1_iiiiffffS1_S1_ --------------------------
	.section	.text._Z6tfm_3dPfS_iiPKfS1_PKiS3_fS1_iiiiffffS1_S1_,"ax",@progbits
	.align	128
        .global         _Z6tfm_3dPfS_iiPKfS1_PKiS3_fS1_iiiiffffS1_S1_
        .type           _Z6tfm_3dPfS_iiPKfS1_PKiS3_fS1_iiiiffffS1_S1_,@function
        .size           _Z6tfm_3dPfS_iiPKfS1_PKiS3_fS1_iiiiffffS1_S1_,(.L_x_77 - _Z6tfm_3dPfS_iiPKfS1_PKiS3_fS1_iiiiffffS1_S1_)
        .other          _Z6tfm_3dPfS_iiPKfS1_PKiS3_fS1_iiiiffffS1_S1_,@"STO_CUDA_ENTRY STV_DEFAULT"
_Z6tfm_3dPfS_iiPKfS1_PKiS3_fS1_iiiiffffS1_S1_:
.text._Z6tfm_3dPfS_iiPKfS1_PKiS3_fS1_iiiiffffS1_S1_:
        /* <DEDUP_REMOVED lines=9> */
[----:B------:R-:W0:Y:S01]  /*0090*/  LDCU UR4, c[0x0][0x3cc] ;  /* 0x00007980ff0477ac */ /* 0x000e220008000800 */
[----:B------:R-:W-:Y:S02]  /*00a0*/  IABS R4, R17 ;  /* 0x0000001100047213 */ /* 0x000fe40000000000 */
[----:B------:R-:W-:Y:S01]  /*00b0*/  MOV R13, RZ ;  /* 0x000000ff000d7202 */ /* 0x000fe20000000f00 */
[----:B------:R-:W1:Y:S03]  /*00c0*/  LDCU UR5, c[0x0][0x394] ;  /* 0x00007280ff0577ac */ /* 0x000e660008000800 */
[----:B------:R-:W2:Y:S01]  /*00d0*/  LDC.64 R14, c[0x0][0x3e0] ;  /* 0x0000f800ff0e7b82 */ /* 0x000ea20000000a00 */
[----:B------:R-:W2:Y:S01]  /*00e0*/  LDCU.64 UR8, c[0x0][0x3d8] ;  /* 0x00007b00ff0877ac */ /* 0x000ea20008000a00 */
[----:B------:R-:W3:Y:S01]  /*00f0*/  LDCU.64 UR6, c[0x0][0x358] ;  /* 0x00006b00ff0677ac */ /* 0x000ee20008000a00 */
[----:B-1----:R-:W-:Y:S01]  /*0100*/  UISETP.GE.AND UP0, UPT, UR5, 0x1, UPT ;  /* 0x000000010500788c */ /* 0x002fe2000bf06270 */
[----:B0-----:R-:W-:-:S05]  /*0110*/  IMAD R6, R0, UR4, RZ ;  /* 0x0000000400067c24 */ /* 0x001fca000f8e02ff */
[-C--:B------:R-:W-:Y:S02]  /*0120*/  IABS R8, R6.reuse ;  /* 0x0000000600087213 */ /* 0x080fe40000000000 */
[----:B------:R-:W-:Y:S02]  /*0130*/  IABS R9, R6 ;  /* 0x0000000600097213 */ /* 0x000fe40000000000 */
[----:B------:R-:W0:Y:S08]  /*0140*/  I2F.RP R5, R8 ;  /* 0x0000000800057306 */ /* 0x000e300000209400 */
[----:B0-----:R-:W0:Y:S02]  /*0150*/  MUFU.RCP R5, R5 ;  /* 0x0000000500057308 */ /* 0x001e240000001000 */
[----:B0-----:R-:W-:-:S02]  /*0160*/  IADD3 R2, PT, PT, R5, 0xffffffe, RZ ;  /* 0x0ffffffe05027810 */ /* 0x001fc40007ffe0ff */
[----:B------:R-:W-:-:S04]  /*0170*/  IADD3 R5, PT, PT, RZ, -R9, RZ ;  /* 0x80000009ff057210 */ /* 0x000fc80007ffe0ff */
[----:B------:R0:W1:Y:S02]  /*0180*/  F2I.FTZ.U32.TRUNC.NTZ R3, R2 ;  /* 0x0000000200037305 */ /* 0x000064000021f000 */
[----:B0-----:R-:W-:Y:S01]  /*0190*/  HFMA2 R2, -RZ, RZ, 0, 0 ;  /* 0x00000000ff027431 */ /* 0x001fe200000001ff */
[----:B-1----:R-:W-:-:S05]  /*01a0*/  IADD3 R7, PT, PT, RZ, -R3, RZ ;  /* 0x80000003ff077210 */ /* 0x002fca0007ffe0ff */
[----:B------:R-:W-:-:S04]  /*01b0*/  IMAD R7, R7, R8, RZ ;  /* 0x0000000807077224 */ /* 0x000fc800078e02ff */
[----:B------:R-:W-:Y:S01]  /*01c0*/  IMAD.HI.U32 R7, R3, R7, R2 ;  /* 0x0000000703077227 */ /* 0x000fe200078e0002 */
[----:B------:R-:W-:-:S04]  /*01d0*/  IABS R3, R0 ;  /* 0x0000000000037213 */ /* 0x000fc80000000000 */
[----:B------:R-:W0:Y:S01]  /*01e0*/  I2F.RP R2, R3 ;  /* 0x0000000300027306 */ /* 0x000e220000209400 */
[----:B------:R-:W-:-:S04]  /*01f0*/  IMAD.HI.U32 R7, R7, R4, RZ ;  /* 0x0000000407077227 */ /* 0x000fc800078e00ff */
[----:B------:R-:W-:-:S05]  /*0200*/  IMAD R5, R7, R5, R4 ;  /* 0x0000000507057224 */ /* 0x000fca00078e0204 */
[----:B------:R-:W-:Y:S01]  /*0210*/  ISETP.GT.U32.AND P1, PT, R8, R5, PT ;  /* 0x000000050800720c */ /* 0x000fe20003f24070 */
[----:B0-----:R-:W0:-:S12]  /*0220*/  MUFU.RCP R2, R2 ;  /* 0x0000000200027308 */ /* 0x001e180000001000 */
[-C--:B------:R-:W-:Y:S02]  /*0230*/  @!P1 IADD3 R5, PT, PT, R5, -R8.reuse, RZ ;  /* 0x8000000805059210 */ /* 0x080fe40007ffe0ff */
[----:B------:R-:W-:Y:S02]  /*0240*/  @!P1 IADD3 R7, PT, PT, R7, 0x1, RZ ;  /* 0x0000000107079810 */ /* 0x000fe40007ffe0ff */
[----:B------:R-:W-:Y:S02]  /*0250*/  ISETP.GE.U32.AND P0, PT, R5, R8, PT ;  /* 0x000000080500720c */ /* 0x000fe40003f06070 */
[----:B------:R-:W-:Y:S02]  /*0260*/  LOP3.LUT R5, R17, R6, RZ, 0x3c, !PT ;  /* 0x0000000611057212 */ /* 0x000fe400078e3cff */
[----:B------:R-:W-:Y:S02]  /*0270*/  ISETP.NE.AND P1, PT, R6, RZ, PT ;  /* 0x000000ff0600720c */ /* 0x000fe40003f25270 */
[----:B------:R-:W-:-:S02]  /*0280*/  ISETP.GE.AND P2, PT, R5, RZ, PT ;  /* 0x000000ff0500720c */ /* 0x000fc40003f46270 */
[----:B0-----:R-:W-:-:S04]  /*0290*/  IADD3 R8, PT, PT, R2, 0xffffffe, RZ ;  /* 0x0ffffffe02087810 */ /* 0x001fc80007ffe0ff */
[----:B------:R0:W1:Y:S01]  /*02a0*/  F2I.FTZ.U32.TRUNC.NTZ R9, R8 ;  /* 0x0000000800097305 */ /* 0x000062000021f000 */
[----:B------:R-:W-:-:S06]  /*02b0*/  @P0 IADD3 R7, PT, PT, R7, 0x1, RZ ;  /* 0x0000000107070810 */ /* 0x000fcc0007ffe0ff */
[----:B------:R-:W-:Y:S02]  /*02c0*/  @!P2 IADD3 R7, PT, PT, -R7, RZ, RZ ;  /* 0x000000ff0707a210 */ /* 0x000fe40007ffe1ff */
[----:B------:R-:W-:Y:S02]  /*02d0*/  @!P1 LOP3.LUT R7, RZ, R6, RZ, 0x33, !PT ;  /* 0x00000006ff079212 */ /* 0x000fe400078e33ff */
[----:B0-----:R-:W-:Y:S02]  /*02e0*/  MOV R8, RZ ;  /* 0x000000ff00087202 */ /* 0x001fe40000000f00 */
[----:B------:R-:W-:Y:S02]  /*02f0*/  I2FP.F32.S32 R2, R7 ;  /* 0x0000000700027245 */ /* 0x000fe40000201400 */
[----:B-1----:R-:W-:Y:S02]  /*0300*/  IADD3 R10, PT, PT, RZ, -R9, RZ ;  /* 0x80000009ff0a7210 */ /* 0x002fe40007ffe0ff */
[----:B------:R-:W-:-:S02]  /*0310*/  IADD3 R7, PT, PT, -R6, RZ, RZ ;  /* 0x000000ff06077210 */ /* 0x000fc40007ffe1ff */
[----:B------:R-:W0:Y:S01]  /*0320*/  F2I.TRUNC.NTZ R2, R2 ;  /* 0x0000000200027305 */ /* 0x000e22000020f100 */
[----:B------:R-:W-:-:S04]  /*0330*/  IMAD R5, R10, R3, RZ ;  /* 0x000000030a057224 */ /* 0x000fc800078e02ff */
[----:B------:R-:W-:-:S06]  /*0340*/  IMAD.HI.U32 R9, R9, R5, R8 ;  /* 0x0000000509097227 */ /* 0x000fcc00078e0008 */
[----:B------:R-:W-:-:S04]  /*0350*/  IMAD.HI.U32 R5, R9, R4, RZ ;  /* 0x0000000409057227 */ /* 0x000fc800078e00ff */
[----:B0-----:R-:W-:Y:S01]  /*0360*/  IMAD R7, R2, R7, R17 ;  /* 0x0000000702077224 */ /* 0x001fe200078e0211 */
[----:B------:R-:W-:-:S04]  /*0370*/  IADD3 R6, PT, PT, -R5, RZ, RZ ;  /* 0x000000ff05067210 */ /* 0x000fc80007ffe1ff */
[----:B------:R-:W-:Y:S01]  /*0380*/  IABS R8, R7 ;  /* 0x0000000700087213 */ /* 0x000fe20000000000 */
[----:B------:R-:W-:Y:S01]  /*0390*/  IMAD R4, R3, R6, R4 ;  /* 0x0000000603047224 */ /* 0x000fe200078e0204 */
[----:B------:R-:W-:-:S03]  /*03a0*/  LOP3.LUT R7, R7, R0, RZ, 0x3c, !PT ;  /* 0x0000000007077212 */ /* 0x000fc600078e3cff */
[----:B------:R-:W-:Y:S01]  /*03b0*/  IMAD.HI.U32 R9, R9, R8, RZ ;  /* 0x0000000809097227 */ /* 0x000fe200078e00ff */
[----:B------:R-:W-:-:S04]  /*03c0*/  ISETP.GT.U32.AND P2, PT, R3, R4, PT ;  /* 0x000000040300720c */ /* 0x000fc80003f44070 */
[----:B------:R-:W-:-:S05]  /*03d0*/  IADD3 R6, PT, PT, -R9, RZ, RZ ;  /* 0x000000ff09067210 */ /* 0x000fca0007ffe1ff */
[----:B------:R-:W-:-:S04]  /*03e0*/  IMAD R6, R3, R6, R8 ;  /* 0x0000000603067224 */ /* 0x000fc800078e0208 */
[-C--:B------:R-:W-:Y:S02]  /*03f0*/  @!P2 IADD3 R4, PT, PT, R4, -R3.reuse, RZ ;  /* 0x800000030404a210 */ /* 0x080fe40007ffe0ff */
[----:B------:R-:W-:Y:S02]  /*0400*/  ISETP.GT.U32.AND P0, PT, R3, R6, PT ;  /* 0x000000060300720c */ /* 0x000fe40003f04070 */
[----:B------:R-:W-:Y:S02]  /*0410*/  ISETP.GE.U32.AND P1, PT, R4, R3, PT ;  /* 0x000000030400720c */ /* 0x000fe40003f26070 */
[----:B------:R-:W-:Y:S02]  /*0420*/  LOP3.LUT R4, R17, R0, RZ, 0x3c, !PT ;  /* 0x0000000011047212 */ /* 0x000fe400078e3cff */
[----:B------:R-:W-:Y:S02]  /*0430*/  @!P2 IADD3 R5, PT, PT, R5, 0x1, RZ ;  /* 0x000000010505a810 */ /* 0x000fe40007ffe0ff */
[----:B------:R-:W-:-:S02]  /*0440*/  ISETP.GE.AND P3, PT, R4, RZ, PT ;  /* 0x000000ff0400720c */ /* 0x000fc40003f66270 */
[----:B------:R-:W-:-:S03]  /*0450*/  LOP3.LUT R4, RZ, R0, RZ, 0x33, !PT ;  /* 0x00000000ff047212 */ /* 0x000fc600078e33ff */
[-C--:B------:R-:W-:Y:S02]  /*0460*/  @!P0 IADD3 R6, PT, PT, R6, -R3.reuse, RZ ;  /* 0x8000000306068210 */ /* 0x080fe40007ffe0ff */
[----:B------:R-:W-:Y:S02]  /*0470*/  @P1 IADD3 R5, PT, PT, R5, 0x1, RZ ;  /* 0x0000000105051810 */ /* 0x000fe40007ffe0ff */
[----:B------:R-:W-:Y:S02]  /*0480*/  ISETP.GE.U32.AND P2, PT, R6, R3, PT ;  /* 0x000000030600720c */ /* 0x000fe40003f46070 */
[----:B------:R-:W-:Y:S02]  /*0490*/  ISETP.NE.AND P1, PT, R0, RZ, PT ;  /* 0x000000ff0000720c */ /* 0x000fe40003f25270 */
[----:B------:R-:W-:Y:S02]  /*04a0*/  @!P3 IADD3 R5, PT, PT, -R5, RZ, RZ ;  /* 0x000000ff0505b210 */ /* 0x000fe40007ffe1ff */
[----:B------:R-:W-:-:S02]  /*04b0*/  ISETP.GE.AND P3, PT, R7, RZ, PT ;  /* 0x000000ff0700720c */ /* 0x000fc40003f66270 */
[----:B------:R-:W-:Y:S02]  /*04c0*/  @!P0 IADD3 R9, PT, PT, R9, 0x1, RZ ;  /* 0x0000000109098810 */ /* 0x000fe40007ffe0ff */
[----:B------:R-:W-:Y:S02]  /*04d0*/  SEL R5, R4, R5, !P1 ;  /* 0x0000000504057207 */ /* 0x000fe40004800000 */
[----:B------:R-:W-:Y:S02]  /*04e0*/  I2FP.F32.S32 R3, R17 ;  /* 0x0000001100037245 */ /* 0x000fe40000201400 */
[----:B------:R-:W-:Y:S02]  /*04f0*/  @P2 IADD3 R9, PT, PT, R9, 0x1, RZ ;  /* 0x0000000109092810 */ /* 0x000fe40007ffe0ff */
[----:B------:R-:W-:Y:S02]  /*0500*/  I2FP.F32.S32 R0, R0 ;  /* 0x0000000000007245 */ /* 0x000fe40000201400 */
[----:B------:R-:W-:-:S02]  /*0510*/  I2FP.F32.S32 R5, R5 ;  /* 0x0000000500057245 */ /* 0x000fc40000201400 */
[----:B------:R-:W-:Y:S02]  /*0520*/  @!P3 IADD3 R9, PT, PT, -R9, RZ, RZ ;  /* 0x000000ff0909b210 */ /* 0x000fe40007ffe1ff */
[----:B------:R-:W-:Y:S01]  /*0530*/  I2FP.F32.S32 R6, R2 ;  /* 0x0000000200067245 */ /* 0x000fe20000201400 */
[----:B------:R-:W-:Y:S01]  /*0540*/  FFMA R0, -R0, R5, R3 ;  /* 0x0000000500007223 */ /* 0x000fe20000000103 */
[----:B------:R-:W-:-:S04]  /*0550*/  SEL R4, R4, R9, !P1 ;  /* 0x0000000904047207 */ /* 0x000fc80004800000 */
[----:B------:R-:W-:Y:S01]  /*0560*/  I2FP.F32.S32 R4, R4 ;  /* 0x0000000400047245 */ /* 0x000fe20000201400 */
[----:B------:R-:W0:Y:S08]  /*0570*/  F2I.TRUNC.NTZ R0, R0 ;  /* 0x0000000000007305 */ /* 0x000e30000020f100 */
[----:B------:R-:W1:Y:S01]  /*0580*/  F2I.TRUNC.NTZ R4, R4 ;  /* 0x0000000400047305 */ /* 0x000e62000020f100 */
[----:B0-----:R-:W-:Y:S01]  /*0590*/  I2FP.F32.S32 R3, R0 ;  /* 0x0000000000037245 */ /* 0x001fe20000201400 */
[----:B--2---:R-:W-:-:S04]  /*05a0*/  FFMA R0, R6, R15, UR9 ;  /* 0x0000000906007e23 */ /* 0x004fc8000800000f */
[----:B------:R-:W-:Y:S01]  /*05b0*/  FFMA R16, R3, R15, R14 ;  /* 0x0000000f03107223 */ /* 0x000fe2000000000e */
[----:B------:R-:W-:Y:S01]  /*05c0*/  HFMA2 R14, -RZ, RZ, 0, 0 ;  /* 0x00000000ff0e7431 */ /* 0x000fe200000001ff */
[----:B-1----:R-:W-:-:S05]  /*05d0*/  I2FP.F32.S32 R2, R4 ;  /* 0x0000000400027245 */ /* 0x002fca0000201400 */
[----:B------:R-:W-:Y:S01]  /*05e0*/  FFMA R15, R2, R15, UR8 ;  /* 0x00000008020f7e23 */ /* 0x000fe2000800000f */
[----:B---3--:R-:W-:Y:S06]  /*05f0*/  BRA.U !UP0, `(.L_x_35) ;  /* 0x0000002108147547 */ /* 0x008fec000b800000 */
[----:B------:R-:W0:Y:S01]  /*0600*/  LDC.64 R2, c[0x0][0x3c0] ;  /* 0x0000f000ff027b82 */ /* 0x000e220000000a00 */
[C---:B------:R-:W-:Y:S01]  /*0610*/  FMUL R5, |R0|.reuse, 16777216 ;  /* 0x4b80000000057820 */ /* 0x040fe20000400200 */
[C---:B------:R-:W-:Y:S01]  /*0620*/  FSETP.GEU.AND P0, PT, |R0|.reuse, 1.175494350822287508e-38, PT ;  /* 0x008000000000780b */ /* 0x040fe20003f0e200 */
[----:B------:R-:W1:Y:S01]  /*0630*/  LDCU UR13, c[0x0][0x390] ;  /* 0x00007200ff0d77ac */ /* 0x000e620008000800 */
[----:B------:R-:W-:Y:S02]  /*0640*/  MOV R9, 0x3a2c32e4 ;  /* 0x3a2c32e400097802 */ /* 0x000fe40000000f00 */
[C---:B------:R-:W-:Y:S01]  /*0650*/  FSETP.NEU.AND P3, PT, R0.reuse, RZ, PT ;  /* 0x000000ff0000720b */ /* 0x040fe20003f6d000 */
[----:B------:R-:W2:Y:S01]  /*0660*/  LDCU.64 UR10, c[0x0][0x3a8] ;  /* 0x00007500ff0a77ac */ /* 0x000ea20008000a00 */
[CC--:B------:R-:W-:Y:S02]  /*0670*/  FSETP.NAN.AND P1, PT, |R0|.reuse, |R0|.reuse, PT ;  /* 0x400000000000720b */ /* 0x0c0fe40003f28200 */
[----:B------:R-:W-:Y:S01]  /*0680*/  FSETP.NEU.AND P4, PT, |R0|, +INF , PT ;  /* 0x7f8000000000780b */ /* 0x000fe20003f8d200 */
[----:B------:R-:W3:Y:S01]  /*0690*/  LDCU.64 UR8, c[0x0][0x3b0] ;  /* 0x00007600ff0877ac */ /* 0x000ee20008000a00 */
[----:B0-----:R-:W4:Y:S04]  /*06a0*/  LDG.E R11, desc[UR6][R2.64] ;  /* 0x00000006020b7981 */ /* 0x001f28000c1e1900 */
[----:B------:R0:W4:Y:S01]  /*06b0*/  LDG.E R12, desc[UR6][R2.64+0x4] ;  /* 0x00000406020c7981 */ /* 0x000122000c1e1900 */
[----:B------:R-:W-:Y:S01]  /*06c0*/  FSEL R5, R5, |R0|, !P0 ;  /* 0x4000000005057208 */ /* 0x000fe20004000000 */
[----:B------:R-:W-:Y:S01]  /*06d0*/  UIADD3 UR5, UPT, UPT, -UR5, URZ, URZ ;  /* 0x000000ff05057290 */ /* 0x000fe2000fffe1ff */
[----:B------:R-:W-:Y:S01]  /*06e0*/  MOV R13, RZ ;  /* 0x000000ff000d7202 */ /* 0x000fe20000000f00 */
[----:B------:R-:W-:Y:S01]  /*06f0*/  UMOV UR4, URZ ;  /* 0x000000ff00047c82 */ /* 0x000fe20008000000 */
[----:B------:R-:W-:-:S02]  /*0700*/  IADD3 R4, PT, PT, R5, -0x3f3504f3, RZ ;  /* 0xc0cafb0d05047810 */ /* 0x000fc40007ffe0ff */
[----:B------:R-:W-:Y:S02]  /*0710*/  MOV R14, RZ ;  /* 0x000000ff000e7202 */ /* 0x000fe40000000f00 */
[----:B------:R-:W-:Y:S02]  /*0720*/  LOP3.LUT R4, R4, 0xff800000, RZ, 0xc0, !PT ;  /* 0xff80000004047812 */ /* 0x000fe400078ec0ff */
[----:B0-----:R-:W-:Y:S02]  /*0730*/  FSEL R2, RZ, -24, P0 ;  /* 0xc1c00000ff027808 */ /* 0x001fe40000000000 */
[-C--:B------:R-:W-:Y:S02]  /*0740*/  IADD3 R5, PT, PT, R5, -R4.reuse, RZ ;  /* 0x8000000405057210 */ /* 0x080fe40007ffe0ff */
[----:B------:R-:W-:-:S03]  /*0750*/  I2FP.F32.S32 R3, R4 ;  /* 0x0000000400037245 */ /* 0x000fc60000201400 */
[C---:B------:R-:W-:Y:S01]  /*0760*/  FADD R6, R5.reuse, 1 ;  /* 0x3f80000005067421 */ /* 0x040fe20000000000 */
[----:B------:R-:W-:Y:S01]  /*0770*/  FADD R5, R5, -1 ;  /* 0xbf80000005057421 */ /* 0x000fe20000000000 */
[----:B------:R-:W-:-:S03]  /*0780*/  FFMA R2, R3, 1.1920928955078125e-07, R2 ;  /* 0x3400000003027823 */ /* 0x000fc60000000002 */
[----:B------:R-:W-:Y:S01]  /*0790*/  FADD R7, R5, R5 ;  /* 0x0000000505077221 */ /* 0x000fe20000000000 */
[----:B------:R-:W0:Y:S03]  /*07a0*/  MUFU.RCP R6, R6 ;  /* 0x0000000600067308 */ /* 0x000e260000001000 */
[----:B0-----:R-:W-:-:S04]  /*07b0*/  FMUL R7, R6, R7 ;  /* 0x0000000706077220 */ /* 0x001fc80000400000 */
[----:B------:R-:W-:Y:S01]  /*07c0*/  FADD R3, R5, -R7 ;  /* 0x8000000705037221 */ /* 0x000fe20000000000 */
[----:B------:R-:W-:-:S03]  /*07d0*/  FMUL R4, R7, R7 ;  /* 0x0000000707047220 */ /* 0x000fc60000400000 */
[----:B------:R-:W-:Y:S01]  /*07e0*/  FADD R8, R3, R3 ;  /* 0x0000000303087221 */ /* 0x000fe20000000000 */
[----:B------:R-:W-:Y:S01]  /*07f0*/  FFMA R3, R7, 1.4426950216293334961, R2 ;  /* 0x3fb8aa3b07037823 */ /* 0x000fe20000000002 */
[----:B------:R-:W-:Y:S02]  /*0800*/  FFMA R9, R4, R9, 0.0032181653659790754318 ;  /* 0x3b52e7db04097423 */ /* 0x000fe40000000009 */
[----:B------:R-:W-:Y:S01]  /*0810*/  FFMA R5, R5, -R7, R8 ;  /* 0x8000000705057223 */ /* 0x000fe20000000008 */
[----:B------:R-:W-:Y:S01]  /*0820*/  FADD R2, R2, -R3 ;  /* 0x8000000302027221 */ /* 0x000fe20000000000 */
[----:B------:R-:W-:Y:S02]  /*0830*/  FFMA R9, R4, R9, 0.018033718690276145935 ;  /* 0x3c93bb7304097423 */ /* 0x000fe40000000009 */
[----:B------:R-:W-:Y:S01]  /*0840*/  FMUL R5, R6, R5 ;  /* 0x0000000506057220 */ /* 0x000fe20000400000 */
[----:B------:R-:W-:Y:S01]  /*0850*/  FFMA R2, R7, 1.4426950216293334961, R2 ;  /* 0x3fb8aa3b07027823 */ /* 0x000fe20000000002 */
[----:B------:R-:W-:-:S03]  /*0860*/  FFMA R9, R4, R9, 0.12022458761930465698 ;  /* 0x3df6384f04097423 */ /* 0x000fc60000000009 */
[----:B------:R-:W-:Y:S01]  /*0870*/  FFMA R2, R5, 1.4426950216293334961, R2 ;  /* 0x3fb8aa3b05027823 */ /* 0x000fe20000000002 */
[----:B------:R-:W-:Y:S02]  /*0880*/  FMUL R4, R4, R9 ;  /* 0x0000000904047220 */ /* 0x000fe40000400000 */
[----:B------:R-:W0:Y:S01]  /*0890*/  LDC R9, c[0x0][0x390] ;  /* 0x0000e400ff097b82 */ /* 0x000e220000000800 */
[----:B------:R-:W-:Y:S01]  /*08a0*/  FFMA R2, R7, 1.9251366722983220825e-08, R2 ;  /* 0x32a55e3407027823 */ /* 0x000fe20000000002 */
[----:B------:R-:W-:-:S04]  /*08b0*/  FMUL R6, R4, 3 ;  /* 0x4040000004067820 */ /* 0x000fc80000400000 */
[----:B------:R-:W-:Y:S01]  /*08c0*/  FFMA R5, R5, R6, R2 ;  /* 0x0000000605057223 */ /* 0x000fe20000000002 */
[----:B------:R-:W-:-:S03]  /*08d0*/  MOV R6, 0x391fcb8e ;  /* 0x391fcb8e00067802 */ /* 0x000fc60000000f00 */
[----:B------:R-:W-:-:S04]  /*08e0*/  FFMA R4, R7, R4, R5 ;  /* 0x0000000407047223 */ /* 0x000fc80000000005 */
[----:B------:R-:W-:-:S04]  /*08f0*/  FADD R5, R3, R4 ;  /* 0x0000000403057221 */ /* 0x000fc80000000000 */
[----:B------:R-:W-:Y:S01]  /*0900*/  FMUL R2, R5, 2 ;  /* 0x4000000005027820 */ /* 0x000fe20000400000 */
[----:B------:R-:W-:-:S03]  /*0910*/  FADD R3, -R3, R5 ;  /* 0x0000000503037221 */ /* 0x000fc60000000100 */
[----:B------:R-:W5:Y:S01]  /*0920*/  FRND R7, R2 ;  /* 0x0000000200077307 */ /* 0x000f620000201000 */
[----:B------:R-:W-:Y:S01]  /*0930*/  FADD R3, R4, -R3 ;  /* 0x8000000304037221 */ /* 0x000fe20000000000 */
[----:B------:R-:W-:Y:S01]  /*0940*/  FFMA R4, R5, 2, -R2 ;  /* 0x4000000005047823 */ /* 0x000fe20000000802 */
[----:B------:R-:W-:-:S03]  /*0950*/  FSETP.GEU.AND P2, PT, R2, RZ, PT ;  /* 0x000000ff0200720b */ /* 0x000fc60003f4e000 */
[----:B------:R-:W-:Y:S01]  /*0960*/  FFMA R3, R3, 2, R4 ;  /* 0x4000000003037823 */ /* 0x000fe20000000004 */
[----:B-----5:R-:W-:Y:S01]  /*0970*/  FADD R4, R2, -R7 ;  /* 0x8000000702047221 */ /* 0x020fe20000000000 */
[----:B------:R-:W-:-:S03]  /*0980*/  FSETP.GT.AND P0, PT, R7, RZ, PT ;  /* 0x000000ff0700720b */ /* 0x000fc60003f04000 */
[----:B------:R-:W-:Y:S01]  /*0990*/  FADD R3, R3, R4 ;  /* 0x0000000403037221 */ /* 0x000fe20000000000 */
[----:B------:R-:W-:Y:S02]  /*09a0*/  SEL R7, RZ, 0x83000000, P0 ;  /* 0x83000000ff077807 */ /* 0x000fe40000000000 */
[----:B------:R-:W-:Y:S01]  /*09b0*/  FSETP.GT.AND P0, PT, |R2|, 152, PT ;  /* 0x431800000200780b */ /* 0x000fe20003f04200 */
[----:B------:R-:W-:Y:S01]  /*09c0*/  FFMA R4, R3, R6, 0.0013391353422775864601 ;  /* 0x3aaf85ed03047423 */ /* 0x000fe20000000006 */
[----:B------:R-:W-:Y:S01]  /*09d0*/  IADD3 R8, PT, PT, R7, 0x7f000000, RZ ;  /* 0x7f00000007087810 */ /* 0x000fe20007ffe0ff */
[----:B------:R5:W1:Y:S02]  /*09e0*/  F2I.NTZ R6, R2 ;  /* 0x0000000200067305 */ /* 0x000a640000203100 */
[----:B------:R-:W-:-:S04]  /*09f0*/  FFMA R4, R3, R4, 0.0096188392490148544312 ;  /* 0x3c1d985603047423 */ /* 0x000fc80000000004 */
[----:B------:R-:W-:Y:S01]  /*0a00*/  FFMA R4, R3, R4, 0.055503588169813156128 ;  /* 0x3d6357bb03047423 */ /* 0x000fe20000000004 */
[----:B-----5:R-:W-:-:S03]  /*0a10*/  FADD R2, R0, R0 ;  /* 0x0000000000027221 */ /* 0x020fc60000000000 */
[----:B------:R-:W-:-:S04]  /*0a20*/  FFMA R4, R3, R4, 0.24022644758224487305 ;  /* 0x3e75fdec03047423 */ /* 0x000fc80000000004 */
[C---:B------:R-:W-:Y:S01]  /*0a30*/  FFMA R4, R3.reuse, R4, 0.69314718246459960938 ;  /* 0x3f31721803047423 */ /* 0x040fe20000000004 */
[----:B-1----:R-:W-:Y:S02]  /*0a40*/  LEA R6, R6, -R7, 0x17 ;  /* 0x8000000706067211 */ /* 0x002fe400078eb8ff */
[----:B------:R-:W-:Y:S01]  /*0a50*/  LOP3.LUT R2, R2, 0x7fffffff, RZ, 0xc0, !PT ;  /* 0x7fffffff02027812 */ /* 0x000fe200078ec0ff */
[----:B------:R-:W-:Y:S02]  /*0a60*/  FFMA R3, R3, R4, 1 ;  /* 0x3f80000003037423 */ /* 0x000fe40000000004 */
[----:B------:R-:W0:Y:S02]  /*0a70*/  LDC.64 R4, c[0x0][0x3c0] ;  /* 0x0000f000ff047b82 */ /* 0x000e240000000a00 */
[----:B------:R-:W-:-:S04]  /*0a80*/  FMUL R3, R3, R8 ;  /* 0x0000000803037220 */ /* 0x000fc80000400000 */
[----:B------:R-:W-:Y:S01]  /*0a90*/  FMUL R3, R3, R6 ;  /* 0x0000000603037220 */ /* 0x000fe20000400000 */
[----:B------:R-:W-:Y:S02]  /*0aa0*/  @P0 FSEL R3, RZ, +INF , !P2 ;  /* 0x7f800000ff030808 */ /* 0x000fe40005000000 */
[----:B------:R-:W-:Y:S02]  /*0ab0*/  FSETP.NEU.AND P0, PT, R0, 1, PT ;  /* 0x3f8000000000780b */ /* 0x000fe40003f0d000 */
[----:B------:R-:W-:Y:S01]  /*0ac0*/  @P3 FSEL R2, R2, R3, !P4 ;  /* 0x0000000302023208 */ /* 0x000fe20006000000 */
[----:B------:R-:W-:-:S05]  /*0ad0*/  @P1 FADD R2, R0, 2 ;  /* 0x4000000000021421 */ /* 0x000fca0000000000 */
[----:B------:R-:W-:Y:S01]  /*0ae0*/  FSEL R10, R2, 1, P0 ;  /* 0x3f800000020a7808 */ /* 0x000fe20000000000 */
[----:B0-----:R-:W-:-:S04]  /*0af0*/  IMAD.WIDE R4, R9, 0x4, R4 ;  /* 0x0000000409047825 */ /* 0x001fc800078e0204 */
[----:B--234-:R-:W-:-:S07]  /*0b00*/  FADD R12, -R11, R12 ;  /* 0x0000000c0b0c7221 */ /* 0x01cfce0000000100 */
.L_x_60:
[----:B------:R-:W-:Y:S01]  /*0b10*/  MOV R22, UR10 ;  /* 0x0000000a00167c02 */ /* 0x000fe20008000f00 */
[----:B------:R-:W0:Y:S01]  /*0b20*/  LDC.64 R6, c[0x0][0x3e8] ;  /* 0x0000fa00ff067b82 */ /* 0x000e220000000a00 */
[----:B------:R-:W-:Y:S02]  /*0b30*/  MOV R23, UR11 ;  /* 0x0000000b00177c02 */ /* 0x000fe40008000f00 */
[----:B------:R-:W-:Y:S02]  /*0b40*/  MOV R24, UR8 ;  /* 0x0000000800187c02 */ /* 0x000fe40008000f00 */
[----:B------:R-:W-:Y:S01]  /*0b50*/  MOV R25, UR9 ;  /* 0x0000000900197c02 */ /* 0x000fe20008000f00 */
[----:B------:R-:W0:Y:S02]  /*0b60*/  LDG.E R20, desc[UR6][R22.64] ;  /* 0x0000000616147981 */ /* 0x000e24000c1e1900 */
[----:B------:R-:W1:Y:S02]  /*0b70*/  LDC.64 R18, c[0x0][0x3f0] ;  /* 0x0000fc00ff127b82 */ /* 0x000e640000000a00 */
[----:B------:R-:W2:Y:S01]  /*0b80*/  LDG.E R21, desc[UR6][R24.64] ;  /* 0x0000000618157981 */ /* 0x000ea2000c1e1900 */
[----:B0-----:R-:W-:-:S04]  /*0b90*/  IMAD.WIDE R2, R20, 0x4, R6 ;  /* 0x0000000414027825 */ /* 0x001fc800078e0206 */
[----:B-1----:R-:W-:Y:S02]  /*0ba0*/  IMAD.WIDE R8, R20, 0x4, R18 ;  /* 0x0000000414087825 */ /* 0x002fe400078e0212 */
[----:B------:R-:W3:Y:S02]  /*0bb0*/  LDG.E R2, desc[UR6][R2.64+-0x4] ;  /* 0xfffffc0602027981 */ /* 0x000ee4000c1e1900 */
[C---:B--2---:R-:W-:Y:S02]  /*0bc0*/  IMAD.WIDE R6, R21.reuse, 0x4, R6 ;  /* 0x0000000415067825 */ /* 0x044fe400078e0206 */
[----:B------:R-:W2:Y:S02]  /*0bd0*/  LDG.E R9, desc[UR6][R8.64+-0x4] ;  /* 0xfffffc0608097981 */ /* 0x000ea4000c1e1900 */
[----:B------:R-:W-:Y:S02]  /*0be0*/  IMAD.WIDE R18, R21, 0x4, R18 ;  /* 0x0000000415127825 */ /* 0x000fe400078e0212 */
[----:B------:R-:W4:Y:S04]  /*0bf0*/  LDG.E R6, desc[UR6][R6.64+-0x4] ;  /* 0xfffffc0606067981 */ /* 0x000f28000c1e1900 */
[----:B------:R-:W5:Y:S01]  /*0c00*/  LDG.E R19, desc[UR6][R18.64+-0x4] ;  /* 0xfffffc0612137981 */ /* 0x000f62000c1e1900 */
[----:B------:R-:W-:Y:S01]  /*0c10*/  BSSY.RECONVERGENT B0, `(.L_x_36) ;  /* 0x000004c000007945 */ /* 0x000fe20003800200 */
[----:B---3--:R-:W-:-:S05]  /*0c20*/  FADD R24, -R15, R2 ;  /* 0x000000020f187221 */ /* 0x008fca0000000100 */
[----:B------:R-:W-:Y:S01]  /*0c30*/  FSETP.NEU.AND P0, PT, R24, 1, PT ;  /* 0x3f8000001800780b */ /* 0x000fe20003f0d000 */
[C---:B--2---:R-:W-:Y:S01]  /*0c40*/  FADD R0, -R16.reuse, R9 ;  /* 0x0000000910007221 */ /* 0x044fe20000000100 */
[----:B----4-:R-:W-:Y:S01]  /*0c50*/  FADD R23, -R15, R6 ;  /* 0x000000060f177221 */ /* 0x010fe20000000100 */
[----:B------:R-:W-:Y:S02]  /*0c60*/  HFMA2 R2, -RZ, RZ, 1.875, 0 ;  /* 0x3f800000ff027431 */ /* 0x000fe400000001ff */
[----:B-----5:R-:W-:Y:S02]  /*0c70*/  FADD R22, -R16, R19 ;  /* 0x0000001310167221 */ /* 0x020fe40000000100 */
[----:B------:R-:W-:Y:S02]  /*0c80*/  FSETP.NEU.AND P3, PT, R23, 1, PT ;  /* 0x3f8000001700780b */ /* 0x000fe40003f6d000 */
[----:B------:R-:W-:Y:S02]  /*0c90*/  FSETP.NEU.AND P2, PT, R0, 1, PT ;  /* 0x3f8000000000780b */ /* 0x000fe40003f4d000 */
[----:B------:R-:W-:-:S02]  /*0ca0*/  FSETP.NEU.AND P1, PT, R22, 1, PT ;  /* 0x3f8000001600780b */ /* 0x000fc40003f2d000 */
[----:B------:R-:W-:Y:S11]  /*0cb0*/  @!P0 BRA `(.L_x_37) ;  /* 0x0000000400048947 */ /* 0x000ff60003800000 */
[----:B------:R-:W-:-:S13]  /*0cc0*/  FSETP.NAN.AND P0, PT, |R24|, |R24|, PT ;  /* 0x400000181800720b */ /* 0x000fda0003f08200 */
[----:B------:R-:W-:Y:S01]  /*0cd0*/  @P0 FADD R2, R24, 2 ;  /* 0x4000000018020421 */ /* 0x000fe20000000000 */
[----:B------:R-:W-:Y:S06]  /*0ce0*/  @P0 BRA `(.L_x_37) ;  /* 0x0000000000f80947 */ /* 0x000fec0003800000 */
[C---:B------:R-:W-:Y:S01]  /*0cf0*/  FMUL R3, |R24|.reuse, 16777216 ;  /* 0x4b80000018037820 */ /* 0x040fe20000400200 */
[C---:B------:R-:W-:Y:S02]  /*0d00*/  FSETP.GEU.AND P0, PT, |R24|.reuse, 1.175494350822287508e-38, PT ;  /* 0x008000001800780b */ /* 0x040fe40003f0e200 */
[----:B------:R-:W-:Y:S02]  /*0d10*/  MOV R18, 0x3a2c32e4 ;  /* 0x3a2c32e400127802 */ /* 0x000fe40000000f00 */
[----:B------:R-:W-:Y:S02]  /*0d20*/  FSEL R3, R3, |R24|, !P0 ;  /* 0x4000001803037208 */ /* 0x000fe40004000000 */
[----:B------:R-:W-:Y:S02]  /*0d30*/  FSEL R8, RZ, -24, P0 ;  /* 0xc1c00000ff087808 */ /* 0x000fe40000000000 */
[----:B------:R-:W-:Y:S02]  /*0d40*/  IADD3 R2, PT, PT, R3, -0x3f3504f3, RZ ;  /* 0xc0cafb0d03027810 */ /* 0x000fe40007ffe0ff */
[----:B------:R-:W-:-:S02]  /*0d50*/  FSETP.NEU.AND P0, PT, |R24|, +INF , PT ;  /* 0x7f8000001800780b */ /* 0x000fc40003f0d200 */
[----:B------:R-:W-:Y:S02]  /*0d60*/  LOP3.LUT R6, R2, 0xff800000, RZ, 0xc0, !PT ;  /* 0xff80000002067812 */ /* 0x000fe400078ec0ff */
[----:B------:R-:W-:Y:S02]  /*0d70*/  FSETP.NEU.AND P0, PT, R24, RZ, P0 ;  /* 0x000000ff1800720b */ /* 0x000fe4000070d000 */
[----:B------:R-:W-:-:S05]  /*0d80*/  IADD3 R3, PT, PT, R3, -R6, RZ ;  /* 0x8000000603037210 */ /* 0x000fca0007ffe0ff */
[C---:B------:R-:W-:Y:S01]  /*0d90*/  FADD R2, R3.reuse, 1 ;  /* 0x3f80000003027421 */ /* 0x040fe20000000000 */
[----:B------:R-:W-:Y:S01]  /*0da0*/  FADD R9, R3, -1 ;  /* 0xbf80000003097421 */ /* 0x000fe20000000000 */
[----:B------:R-:W-:-:S03]  /*0db0*/  I2FP.F32.S32 R3, R6 ;  /* 0x0000000600037245 */ /* 0x000fc60000201400 */
[----:B------:R-:W-:Y:S01]  /*0dc0*/  FADD R7, R9, R9 ;  /* 0x0000000909077221 */ /* 0x000fe20000000000 */
[----:B------:R-:W0:Y:S01]  /*0dd0*/  MUFU.RCP R2, R2 ;  /* 0x0000000200027308 */ /* 0x000e220000001000 */
[----:B------:R-:W-:Y:S01]  /*0de0*/  FFMA R19, R3, 1.1920928955078125e-07, R8 ;  /* 0x3400000003137823 */ /* 0x000fe20000000008 */
[----:B------:R-:W-:Y:S01]  /*0df0*/  @!P0 FADD R24, R24, R24 ;  /* 0x0000001818188221 */ /* 0x000fe20000000000 */
[----:B0-----:R-:W-:-:S04]  /*0e00*/  FMUL R6, R2, R7 ;  /* 0x0000000702067220 */ /* 0x001fc80000400000 */
[----:B------:R-:W-:Y:S01]  /*0e10*/  FADD R8, R9, -R6 ;  /* 0x8000000609087221 */ /* 0x000fe20000000000 */
[C---:B------:R-:W-:Y:S01]  /*0e20*/  FMUL R7, R6.reuse, R6 ;  /* 0x0000000606077220 */ /* 0x040fe20000400000 */
        /* <DEDUP_REMOVED lines=13> */
[----:B------:R-:W-:Y:S01]  /*0f00*/  FFMA R2, R9, R2, R8 ;  /* 0x0000000209027223 */ /* 0x000fe20000000008 */
[----:B------:R-:W-:-:S03]  /*0f10*/  HFMA2 R8, -RZ, RZ, 0.64013671875, -15.109375 ;  /* 0x391fcb8eff087431 */ /* 0x000fc600000001ff */
[----:B------:R-:W-:-:S04]  /*0f20*/  FFMA R6, R6, R7, R2 ;  /* 0x0000000706067223 */ /* 0x000fc80000000002 */
[----:B------:R-:W-:-:S04]  /*0f30*/  FADD R9, R3, R6 ;  /* 0x0000000603097221 */ /* 0x000fc80000000000 */
[----:B------:R-:W-:Y:S01]  /*0f40*/  FMUL R2, R9, 2 ;  /* 0x4000000009027820 */ /* 0x000fe20000400000 */
[----:B------:R-:W-:-:S03]  /*0f50*/  FADD R3, -R3, R9 ;  /* 0x0000000903037221 */ /* 0x000fc60000000100 */
[----:B------:R-:W0:Y:S01]  /*0f60*/  FRND R7, R2 ;  /* 0x0000000200077307 */ /* 0x000e220000201000 */
[----:B------:R-:W-:Y:S01]  /*0f70*/  FADD R6, R6, -R3 ;  /* 0x8000000306067221 */ /* 0x000fe20000000000 */
[----:B------:R-:W-:Y:S01]  /*0f80*/  FFMA R9, R9, 2, -R2 ;  /* 0x4000000009097823 */ /* 0x000fe20000000802 */
[----:B------:R-:W-:-:S03]  /*0f90*/  FSETP.GT.AND P5, PT, |R2|, 152, PT ;  /* 0x431800000200780b */ /* 0x000fc60003fa4200 */
        /* <DEDUP_REMOVED lines=8> */
[C---:B------:R-:W-:Y:S01]  /*1020*/  FFMA R8, R3.reuse, R6, 0.24022644758224487305 ;  /* 0x3e75fdec03087423 */ /* 0x040fe20000000006 */
        /* <DEDUP_REMOVED lines=10> */
.L_x_37:
[----:B------:R-:W-:Y:S05]  /*10d0*/  BSYNC.RECONVERGENT B0 ;  /* 0x0000000000007941 */ /* 0x000fea0003800200 */
.L_x_36:
[----:B------:R-:W-:Y:S01]  /*10e0*/  BSSY.RECONVERGENT B0, `(.L_x_38) ;  /* 0x0000044000007945 */ /* 0x000fe20003800200 */
[----:B------:R-:W-:-:S03]  /*10f0*/  MOV R3, 0x3f800000 ;  /* 0x3f80000000037802 */ /* 0x000fc60000000f00 */
[----:B------:R-:W-:Y:S05]  /*1100*/  @!P3 BRA `(.L_x_39) ;  /* 0x000000040004b947 */ /* 0x000fea0003800000 */
[----:B------:R-:W-:-:S13]  /*1110*/  FSETP.NAN.AND P0, PT, |R23|, |R23|, PT ;  /* 0x400000171700720b */ /* 0x000fda0003f08200 */
[----:B------:R-:W-:Y:S01]  /*1120*/  @P0 FADD R3, R23, 2 ;  /* 0x4000000017030421 */ /* 0x000fe20000000000 */
[----:B------:R-:W-:Y:S06]  /*1130*/  @P0 BRA `(.L_x_39) ;  /* 0x0000000000f80947 */ /* 0x000fec0003800000 */
[C---:B------:R-:W-:Y:S01]  /*1140*/  FMUL R6, |R23|.reuse, 16777216 ;  /* 0x4b80000017067820 */ /* 0x040fe20000400200 */
[----:B------:R-:W-:Y:S01]  /*1150*/  FSETP.GEU.AND P0, PT, |R23|, 1.175494350822287508e-38, PT ;  /* 0x008000001700780b */ /* 0x000fe20003f0e200 */
[----:B------:R-:W-:-:S03]  /*1160*/  HFMA2 R19, -RZ, RZ, 0.771484375, 0.21533203125 ;  /* 0x3a2c32e4ff137431 */ /* 0x000fc600000001ff */
[----:B------:R-:W-:Y:S02]  /*1170*/  FSEL R6, R6, |R23|, !P0 ;  /* 0x4000001706067208 */ /* 0x000fe40004000000 */
[----:B------:R-:W-:Y:S02]  /*1180*/  FSEL R9, RZ, -24, P0 ;  /* 0xc1c00000ff097808 */ /* 0x000fe40000000000 */
[----:B------:R-:W-:Y:S02]  /*1190*/  IADD3 R3, PT, PT, R6, -0x3f3504f3, RZ ;  /* 0xc0cafb0d06037810 */ /* 0x000fe40007ffe0ff */
[----:B------:R-:W-:Y:S02]  /*11a0*/  FSETP.NEU.AND P0, PT, |R23|, +INF , PT ;  /* 0x7f8000001700780b */ /* 0x000fe40003f0d200 */
[----:B------:R-:W-:Y:S02]  /*11b0*/  LOP3.LUT R7, R3, 0xff800000, RZ, 0xc0, !PT ;  /* 0xff80000003077812 */ /* 0x000fe400078ec0ff */
[----:B------:R-:W-:-:S02]  /*11c0*/  FSETP.NEU.AND P0, PT, R23, RZ, P0 ;  /* 0x000000ff1700720b */ /* 0x000fc4000070d000 */
        /* <DEDUP_REMOVED lines=53> */
.L_x_39:
[----:B------:R-:W-:Y:S05]  /*1520*/  BSYNC.RECONVERGENT B0 ;  /* 0x0000000000007941 */ /* 0x000fea0003800200 */
.L_x_38:
[----:B------:R-:W-:Y:S01]  /*1530*/  BSSY.RECONVERGENT B0, `(.L_x_40) ;  /* 0x0000045000007945 */ /* 0x000fe20003800200 */
[----:B------:R-:W-:Y:S01]  /*1540*/  HFMA2 R6, -RZ, RZ, 1.875, 0 ;  /* 0x3f800000ff067431 */ /* 0x000fe200000001ff */
[----:B------:R-:W-:Y:S02]  /*1550*/  MOV R7, 0x3f800000 ;  /* 0x3f80000000077802 */ /* 0x000fe40000000f00 */
        /* <DEDUP_REMOVED lines=16> */
[----:B------:R-:W-:-:S04]  /*1660*/  FADD R23, R8, -1 ;  /* 0xbf80000008177421 */ /* 0x000fc80000000000 */
[----:B------:R-:W-:Y:S01]  /*1670*/  FADD R8, R23, R23 ;  /* 0x0000001717087221 */ /* 0x000fe20000000000 */
[----:B------:R-:W0:Y:S01]  /*1680*/  MUFU.RCP R7, R7 ;  /* 0x0000000700077308 */ /* 0x000e220000001000 */
[----:B------:R-:W-:Y:S02]  /*1690*/  @!P0 FADD R0, R0, R0 ;  /* 0x0000000000008221 */ /* 0x000fe40000000000 */
[----:B0-----:R-:W-:-:S04]  /*16a0*/  FMUL R8, R7, R8 ;  /* 0x0000000807087220 */ /* 0x001fc80000400000 */
[----:B------:R-:W-:-:S04]  /*16b0*/  FADD R19, R23, -R8 ;  /* 0x8000000817137221 */ /* 0x000fc80000000000 */
[----:B------:R-:W-:Y:S01]  /*16c0*/  FADD R24, R19, R19 ;  /* 0x0000001313187221 */ /* 0x000fe20000000000 */
[----:B------:R-:W-:Y:S01]  /*16d0*/  FFMA R19, R18, 1.1920928955078125e-07, R9 ;  /* 0x3400000012137823 */ /* 0x000fe20000000009 */
[CC--:B------:R-:W-:Y:S02]  /*16e0*/  FMUL R18, R8.reuse, R8.reuse ;  /* 0x0000000808127220 */ /* 0x0c0fe40000400000 */
[----:B------:R-:W-:Y:S01]  /*16f0*/  FFMA R24, R23, -R8, R24 ;  /* 0x8000000817187223 */ /* 0x000fe20000000018 */
[----:B------:R-:W-:Y:S01]  /*1700*/  FFMA R9, R8, 1.4426950216293334961, R19 ;  /* 0x3fb8aa3b08097823 */ /* 0x000fe20000000013 */
[C---:B------:R-:W-:Y:S02]  /*1710*/  FFMA R23, R18.reuse, R25, 0.0032181653659790754318 ;  /* 0x3b52e7db12177423 */ /* 0x040fe40000000019 */
[----:B------:R-:W-:Y:S01]  /*1720*/  FMUL R24, R7, R24 ;  /* 0x0000001807187220 */ /* 0x000fe20000400000 */
[----:B------:R-:W-:Y:S01]  /*1730*/  FADD R19, R19, -R9 ;  /* 0x8000000913137221 */ /* 0x000fe20000000000 */
[----:B------:R-:W-:-:S03]  /*1740*/  FFMA R23, R18, R23, 0.018033718690276145935 ;  /* 0x3c93bb7312177423 */ /* 0x000fc60000000017 */
        /* <DEDUP_REMOVED lines=14> */
[----:B------:R-:W-:Y:S02]  /*1830*/  MOV R24, 0x391fcb8e ;  /* 0x391fcb8e00187802 */ /* 0x000fe40000000f00 */
[----:B------:R-:W-:Y:S01]  /*1840*/  FSETP.GT.AND P3, PT, |R7|, 152, PT ;  /* 0x431800000700780b */ /* 0x000fe20003f64200 */
        /* <DEDUP_REMOVED lines=8> */
[----:B-1----:R-:W-:Y:S02]  /*18d0*/  LEA R19, R19, -R8, 0x17 ;  /* 0x8000000813137211 */ /* 0x002fe400078eb8ff */
[----:B------:R-:W-:Y:S01]  /*18e0*/  FSEL R7, RZ, +INF , !P2 ;  /* 0x7f800000ff077808 */ /* 0x000fe20005000000 */
[----:B------:R-:W-:-:S04]  /*18f0*/  FFMA R18, R9, R18, 0.0096188392490148544312 ;  /* 0x3c1d985609127423 */ /* 0x000fc80000000012 */
[----:B------:R-:W-:-:S04]  /*1900*/  FFMA R18, R9, R18, 0.055503588169813156128 ;  /* 0x3d6357bb09127423 */ /* 0x000fc80000000012 */
[----:B------:R-:W-:-:S04]  /*1910*/  FFMA R18, R9, R18, 0.24022644758224487305 ;  /* 0x3e75fdec09127423 */ /* 0x000fc80000000012 */
[----:B------:R-:W-:Y:S01]  /*1920*/  FFMA R24, R9, R18, 0.69314718246459960938 ;  /* 0x3f31721809187423 */ /* 0x000fe20000000012 */
[----:B------:R-:W-:-:S03]  /*1930*/  IADD3 R18, PT, PT, R8, 0x7f000000, RZ ;  /* 0x7f00000008127810 */ /* 0x000fc60007ffe0ff */
[----:B------:R-:W-:-:S04]  /*1940*/  FFMA R9, R9, R24, 1 ;  /* 0x3f80000009097423 */ /* 0x000fc80000000018 */
[----:B------:R-:W-:-:S04]  /*1950*/  FMUL R18, R18, R9 ;  /* 0x0000000912127220 */ /* 0x000fc80000400000 */
[----:B------:R-:W-:Y:S01]  /*1960*/  @!P3 FMUL R7, R19, R18 ;  /* 0x000000121307b220 */ /* 0x000fe20000400000 */
[----:B------:R-:W-:-:S07]  /*1970*/  @!P0 LOP3.LUT R7, R0, 0x7fffffff, RZ, 0xc0, !PT ;  /* 0x7fffffff00078812 */ /* 0x000fce00078ec0ff */
.L_x_41:
[----:B------:R-:W-:Y:S05]  /*1980*/  BSYNC.RECONVERGENT B0 ;  /* 0x0000000000007941 */ /* 0x000fea0003800200 */
.L_x_40:
[----:B------:R-:W-:Y:S04]  /*1990*/  BSSY.RECONVERGENT B0, `(.L_x_42) ;  /* 0x0000043000007945 */ /* 0x000fe80003800200 */
[----:B------:R-:W-:Y:S05]  /*19a0*/  @!P1 BRA `(.L_x_43) ;  /* 0x0000000400049947 */ /* 0x000fea0003800000 */
[----:B------:R-:W-:-:S13]  /*19b0*/  FSETP.NAN.AND P0, PT, |R22|, |R22|, PT ;  /* 0x400000161600720b */ /* 0x000fda0003f08200 */
[----:B------:R-:W-:Y:S01]  /*19c0*/  @P0 FADD R6, R22, 2 ;  /* 0x4000000016060421 */ /* 0x000fe20000000000 */
[----:B------:R-:W-:Y:S06]  /*19d0*/  @P0 BRA `(.L_x_43) ;  /* 0x0000000000f80947 */ /* 0x000fec0003800000 */
[C---:B------:R-:W-:Y:S01]  /*19e0*/  FMUL R9, |R22|.reuse, 16777216 ;  /* 0x4b80000016097820 */ /* 0x040fe20000400200 */
[----:B------:R-:W-:Y:S01]  /*19f0*/  FSETP.GEU.AND P0, PT, |R22|, 1.175494350822287508e-38, PT ;  /* 0x008000001600780b */ /* 0x000fe20003f0e200 */
[----:B------:R-:W-:-:S03]  /*1a00*/  HFMA2 R24, -RZ, RZ, 0.771484375, 0.21533203125 ;  /* 0x3a2c32e4ff187431 */ /* 0x000fc600000001ff */
[----:B------:R-:W-:-:S04]  /*1a10*/  FSEL R9, R9, |R22|, !P0 ;  /* 0x4000001609097208 */ /* 0x000fc80004000000 */
[----:B------:R-:W-:-:S04]  /*1a20*/  IADD3 R0, PT, PT, R9, -0x3f3504f3, RZ ;  /* 0xc0cafb0d09007810 */ /* 0x000fc80007ffe0ff */
[----:B------:R-:W-:-:S04]  /*1a30*/  LOP3.LUT R6, R0, 0xff800000, RZ, 0xc0, !PT ;  /* 0xff80000000067812 */ /* 0x000fc800078ec0ff */
[-C--:B------:R-:W-:Y:S02]  /*1a40*/  IADD3 R9, PT, PT, R9, -R6.reuse, RZ ;  /* 0x8000000609097210 */ /* 0x080fe40007ffe0ff */
[----:B------:R-:W-:-:S03]  /*1a50*/  I2FP.F32.S32 R6, R6 ;  /* 0x0000000600067245 */ /* 0x000fc60000201400 */
[C---:B------:R-:W-:Y:S01]  /*1a60*/  FADD R0, R9.reuse, 1 ;  /* 0x3f80000009007421 */ /* 0x040fe20000000000 */
[----:B------:R-:W-:Y:S01]  /*1a70*/  FADD R19, R9, -1 ;  /* 0xbf80000009137421 */ /* 0x000fe20000000000 */
[----:B------:R-:W-:Y:S02]  /*1a80*/  FSEL R9, RZ, -24, P0 ;  /* 0xc1c00000ff097808 */ /* 0x000fe40000000000 */
[C---:B------:R-:W-:Y:S01]  /*1a90*/  FSETP.NEU.AND P0, PT, |R22|.reuse, +INF , PT ;  /* 0x7f8000001600780b */ /* 0x040fe20003f0d200 */
[----:B------:R-:W-:Y:S01]  /*1aa0*/  FADD R23, R19, R19 ;  /* 0x0000001313177221 */ /* 0x000fe20000000000 */
[----:B------:R-:W0:Y:S02]  /*1ab0*/  MUFU.RCP R0, R0 ;  /* 0x0000000000007308 */ /* 0x000e240000001000 */
[----:B------:R-:W-:-:S13]  /*1ac0*/  FSETP.NEU.AND P0, PT, R22, RZ, P0 ;  /* 0x000000ff1600720b */ /* 0x000fda000070d000 */
[----:B------:R-:W-:Y:S01]  /*1ad0*/  @!P0 FADD R22, R22, R22 ;  /* 0x0000001616168221 */ /* 0x000fe20000000000 */
[----:B0-----:R-:W-:Y:S01]  /*1ae0*/  FMUL R8, R0, R23 ;  /* 0x0000001700087220 */ /* 0x001fe20000400000 */
[----:B------:R-:W-:-:S03]  /*1af0*/  FFMA R23, R6, 1.1920928955078125e-07, R9 ;  /* 0x3400000006177823 */ /* 0x000fc60000000009 */
        /* <DEDUP_REMOVED lines=25> */
[----:B------:R-:W-:Y:S01]  /*1c90*/  FFMA R23, R6, 2, R23 ;  /* 0x4000000006177823 */ /* 0x000fe20000000017 */
[----:B0-----:R-:W-:Y:S01]  /*1ca0*/  FADD R6, R0, -R9 ;  /* 0x8000000900067221 */ /* 0x001fe20000000000 */
[----:B------:R-:W-:-:S03]  /*1cb0*/  FSETP.GT.AND P1, PT, R9, RZ, PT ;  /* 0x000000ff0900720b */ /* 0x000fc60003f24000 */
[----:B------:R-:W-:Y:S01]  /*1cc0*/  FADD R6, R6, R23 ;  /* 0x0000001706067221 */ /* 0x000fe20000000000 */
[----:B------:R-:W-:Y:S02]  /*1cd0*/  SEL R8, RZ, 0x83000000, P1 ;  /* 0x83000000ff087807 */ /* 0x000fe40000800000 */
[----:B------:R-:W-:Y:S01]  /*1ce0*/  FSETP.GEU.AND P1, PT, R0, RZ, PT ;  /* 0x000000ff0000720b */ /* 0x000fe20003f2e000 */
[----:B------:R-:W-:Y:S01]  /*1cf0*/  FFMA R19, R6, R19, 0.0013391353422775864601 ;  /* 0x3aaf85ed06137423 */ /* 0x000fe20000000013 */
[----:B------:R-:W-:-:S03]  /*1d00*/  IADD3 R9, PT, PT, R8, 0x7f000000, RZ ;  /* 0x7f00000008097810 */ /* 0x000fc60007ffe0ff */
[C---:B------:R-:W-:Y:S02]  /*1d10*/  FFMA R23, R6.reuse, R19, 0.0096188392490148544312 ;  /* 0x3c1d985606177423 */ /* 0x040fe40000000013 */
[----:B------:R0:W1:Y:S02]  /*1d20*/  F2I.NTZ R19, R0 ;  /* 0x0000000000137305 */ /* 0x0000640000203100 */
[----:B------:R-:W-:-:S04]  /*1d30*/  FFMA R23, R6, R23, 0.055503588169813156128 ;  /* 0x3d6357bb06177423 */ /* 0x000fc80000000017 */
[----:B------:R-:W-:-:S04]  /*1d40*/  FFMA R23, R6, R23, 0.24022644758224487305 ;  /* 0x3e75fdec06177423 */ /* 0x000fc80000000017 */
[----:B------:R-:W-:-:S04]  /*1d50*/  FFMA R23, R6, R23, 0.69314718246459960938 ;  /* 0x3f31721806177423 */ /* 0x000fc80000000017 */
[----:B0-----:R-:W-:Y:S01]  /*1d60*/  FFMA R0, R6, R23, 1 ;  /* 0x3f80000006007423 */ /* 0x001fe20000000017 */
[----:B-1----:R-:W-:Y:S02]  /*1d70*/  LEA R19, R19, -R8, 0x17 ;  /* 0x8000000813137211 */ /* 0x002fe400078eb8ff */
[----:B------:R-:W-:Y:S01]  /*1d80*/  FSEL R6, RZ, +INF , !P1 ;  /* 0x7f800000ff067808 */ /* 0x000fe20004800000 */
[----:B------:R-:W-:-:S04]  /*1d90*/  FMUL R0, R9, R0 ;  /* 0x0000000009007220 */ /* 0x000fc80000400000 */
[----:B------:R-:W-:Y:S01]  /*1da0*/  @!P2 FMUL R6, R19, R0 ;  /* 0x000000001306a220 */ /* 0x000fe20000400000 */
[----:B------:R-:W-:-:S07]  /*1db0*/  @!P0 LOP3.LUT R6, R22, 0x7fffffff, RZ, 0xc0, !PT ;  /* 0x7fffffff16068812 */ /* 0x000fce00078ec0ff */
.L_x_43:
[----:B------:R-:W-:Y:S05]  /*1dc0*/  BSYNC.RECONVERGENT B0 ;  /* 0x0000000000007941 */ /* 0x000fea0003800200 */
.L_x_42:
[----:B------:R-:W-:Y:S01]  /*1dd0*/  FADD R7, R7, R2 ;  /* 0x0000000207077221 */ /* 0x000fe20000000000 */
[----:B------:R-:W-:Y:S01]  /*1de0*/  FADD R3, R6, R3 ;  /* 0x0000000306037221 */ /* 0x000fe20000000000 */
[----:B------:R-:W-:Y:S02]  /*1df0*/  BSSY.RECONVERGENT B0, `(.L_x_44) ;  /* 0x000000f000007945 */ /* 0x000fe40003800200 */
[----:B------:R-:W-:-:S04]  /*1e00*/  FADD R0, R10, R7 ;  /* 0x000000070a007221 */ /* 0x000fc80000000000 */
[----:B------:R0:W1:Y:S01]  /*1e10*/  MUFU.RSQ R7, R0 ;  /* 0x0000000000077308 */ /* 0x0000620000001400 */
[----:B------:R-:W-:-:S04]  /*1e20*/  IADD3 R2, PT, PT, R0, -0xd000000, RZ ;  /* 0xf300000000027810 */ /* 0x000fc80007ffe0ff */
[----:B------:R-:W-:Y:S01]  /*1e30*/  ISETP.GT.U32.AND P0, PT, R2, 0x727fffff, PT ;  /* 0x727fffff0200780c */ /* 0x000fe20003f04070 */
[----:B------:R-:W-:-:S12]  /*1e40*/  FADD R2, R10, R3 ;  /* 0x000000030a027221 */ /* 0x000fd80000000000 */
[----:B01----:R-:W-:Y:S05]  /*1e50*/  @!P0 BRA `(.L_x_45) ;  /* 0x0000000000108947 */ /* 0x003fea0003800000 */
[----:B------:R-:W-:-:S07]  /*1e60*/  MOV R19, 0x1e80 ;  /* 0x00001e8000137802 */ /* 0x000fce0000000f00 */
[----:B------:R-:W-:Y:S05]  /*1e70*/  CALL.REL.NOINC `($__internal_2_$__cuda_sm20_sqrt_rn_f32_slowpath) ;  /* 0x0000000800107944 */ /* 0x000fea0003c00000 */
[----:B------:R-:W-:Y:S01]  /*1e80*/  MOV R3, R0 ;  /* 0x0000000000037202 */ /* 0x000fe20000000f00 */
[----:B------:R-:W-:Y:S06]  /*1e90*/  BRA `(.L_x_46) ;  /* 0x0000000000107947 */ /* 0x000fec0003800000 */
.L_x_45:
[----:B------:R-:W-:Y:S01]  /*1ea0*/  FMUL.FTZ R3, R0, R7 ;  /* 0x0000000700037220 */ /* 0x000fe20000410000 */
[----:B------:R-:W-:-:S03]  /*1eb0*/  FMUL.FTZ R6, R7, 0.5 ;  /* 0x3f00000007067820 */ /* 0x000fc60000410000 */
[----:B------:R-:W-:-:S04]  /*1ec0*/  FFMA R0, -R3, R3, R0 ;  /* 0x0000000303007223 */ /* 0x000fc80000000100 */
[----:B------:R-:W-:-:S07]  /*1ed0*/  FFMA R3, R0, R6, R3 ;  /* 0x0000000600037223 */ /* 0x000fce0000000003 */
.L_x_46:
[----:B------:R-:W-:Y:S05]  /*1ee0*/  BSYNC.RECONVERGENT B0 ;  /* 0x0000000000007941 */ /* 0x000fea0003800200 */
.L_x_44:
[----:B------:R-:W-:Y:S01]  /*1ef0*/  IADD3 R0, PT, PT, R2, -0xd000000, RZ ;  /* 0xf300000002007810 */ /* 0x000fe20007ffe0ff */
[----:B------:R0:W1:Y:S01]  /*1f00*/  MUFU.RSQ R9, R2 ;  /* 0x0000000200097308 */ /* 0x0000620000001400 */
[----:B------:R-:W-:Y:S02]  /*1f10*/  BSSY.RECONVERGENT B0, `(.L_x_47) ;  /* 0x000000b000007945 */ /* 0x000fe40003800200 */
[----:B------:R-:W-:-:S13]  /*1f20*/  ISETP.GT.U32.AND P0, PT, R0, 0x727fffff, PT ;  /* 0x727fffff0000780c */ /* 0x000fda0003f04070 */
[----:B0-----:R-:W-:Y:S05]  /*1f30*/  @!P0 BRA `(.L_x_48) ;  /* 0x0000000000108947 */ /* 0x001fea0003800000 */
[----:B------:R-:W-:Y:S02]  /*1f40*/  MOV R0, R2 ;  /* 0x0000000200007202 */ /* 0x000fe40000000f00 */
[----:B------:R-:W-:-:S07]  /*1f50*/  MOV R19, 0x1f70 ;  /* 0x00001f7000137802 */ /* 0x000fce0000000f00 */
[----:B-1----:R-:W-:Y:S05]  /*1f60*/  CALL.REL.NOINC `($__internal_2_$__cuda_sm20_sqrt_rn_f32_slowpath) ;  /* 0x0000000400d47944 */ /* 0x002fea0003c00000 */
[----:B------:R-:W-:Y:S05]  /*1f70*/  BRA `(.L_x_49) ;  /* 0x0000000000107947 */ /* 0x000fea0003800000 */
.L_x_48:
[----:B-1----:R-:W-:Y:S01]  /*1f80*/  FMUL.FTZ R7, R2, R9 ;  /* 0x0000000902077220 */ /* 0x002fe20000410000 */
[----:B------:R-:W-:-:S03]  /*1f90*/  FMUL.FTZ R6, R9, 0.5 ;  /* 0x3f00000009067820 */ /* 0x000fc60000410000 */
[----:B------:R-:W-:-:S04]  /*1fa0*/  FFMA R0, -R7, R7, R2 ;  /* 0x0000000707007223 */ /* 0x000fc80000000102 */
[----:B------:R-:W-:-:S07]  /*1fb0*/  FFMA R0, R0, R6, R7 ;  /* 0x0000000600007223 */ /* 0x000fce0000000007 */
.L_x_49:
[----:B------:R-:W-:Y:S05]  /*1fc0*/  BSYNC.RECONVERGENT B0 ;  /* 0x0000000000007941 */ /* 0x000fea0003800200 */
.L_x_47:
        /* <DEDUP_REMOVED lines=14> */
[----:B------:R-:W-:Y:S05]  /*20b0*/  CALL.REL.NOINC `($__internal_3_$__cuda_sm3x_div_rn_noftz_f32_slowpath) ;  /* 0x0000000400dc7944 */ /* 0x000fea0003c00000 */
[----:B------:R-:W-:-:S07]  /*20c0*/  MOV R18, R0 ;  /* 0x0000000000127202 */ /* 0x000fce0000000f00 */
.L_x_51:
[----:B------:R-:W-:Y:S05]  /*20d0*/  BSYNC.RECONVERGENT B0 ;  /* 0x0000000000007941 */ /* 0x000fea0003800200 */
.L_x_50:
[----:B------:R-:W-:Y:S01]  /*20e0*/  FSETP.GEU.AND P1, PT, R18, R11, PT ;  /* 0x0000000b1200720b */ /* 0x000fe20003f2e000 */
[----:B------:R-:W-:Y:S01]  /*20f0*/  HFMA2 R8, -RZ, RZ, 1.875, 0 ;  /* 0x3f800000ff087431 */ /* 0x000fe200000001ff */
[----:B------:R-:W-:Y:S01]  /*2100*/  ISETP.NE.AND P0, PT, R20, R21, PT ;  /* 0x000000151400720c */ /* 0x000fe20003f05270 */
[----:B------:R-:W-:Y:S01]  /*2110*/  BSSY.RECONVERGENT B0, `(.L_x_52) ;  /* 0x0000049000007945 */ /* 0x000fe20003800200 */
[----:B------:R-:W-:Y:S01]  /*2120*/  HFMA2 R0, -RZ, RZ, 0, 0 ;  /* 0x00000000ff007431 */ /* 0x000fe200000001ff */
[----:B------:R-:W-:Y:S02]  /*2130*/  MOV R9, RZ ;  /* 0x000000ff00097202 */ /* 0x000fe40000000f00 */
[----:B------:R-:W-:-:S06]  /*2140*/  FSEL R8, R8, 2, !P0 ;  /* 0x4000000008087808 */ /* 0x000fcc0004000000 */
        /* <DEDUP_REMOVED lines=16> */
[----:B------:R-:W-:Y:S05]  /*2250*/  CALL.REL.NOINC `($__internal_3_$__cuda_sm3x_div_rn_noftz_f32_slowpath) ;  /* 0x0000000400747944 */ /* 0x000fea0003c00000 */
.L_x_55:
[----:B------:R-:W-:Y:S05]  /*2260*/  BSYNC.RECONVERGENT B1 ;  /* 0x0000000000017941 */ /* 0x000fea0003800200 */
.L_x_54:
[----:B------:R-:W0:Y:S01]  /*2270*/  LDC.64 R20, c[0x0][0x3c0] ;  /* 0x0000f000ff147b82 */ /* 0x000e220000000a00 */
[----:B------:R-:W1:Y:S07]  /*2280*/  F2I.FLOOR.NTZ R9, R0 ;  /* 0x0000000000097305 */ /* 0x000e6e0000207100 */
[----:B------:R-:W2:Y:S01]  /*2290*/  LDC.64 R6, c[0x0][0x398] ;  /* 0x0000e600ff067b82 */ /* 0x000ea20000000a00 */
[----:B-1----:R-:W-:-:S07]  /*22a0*/  IADD3 R19, PT, PT, R9, UR4, RZ ;  /* 0x0000000409137c10 */ /* 0x002fce000fffe0ff */
[----:B------:R-:W1:Y:S01]  /*22b0*/  LDC.64 R2, c[0x0][0x3a0] ;  /* 0x0000e800ff027b82 */ /* 0x000e620000000a00 */
[----:B0-----:R-:W-:-:S06]  /*22c0*/  IMAD.WIDE R20, R9, 0x4, R20 ;  /* 0x0000000409147825 */ /* 0x001fcc00078e0214 */
[----:B------:R-:W3:Y:S01]  /*22d0*/  LDG.E R21, desc[UR6][R20.64] ;  /* 0x0000000614157981 */ /* 0x000ee2000c1e1900 */
[----:B--2---:R-:W-:-:S05]  /*22e0*/  IMAD.WIDE R6, R19, 0x4, R6 ;  /* 0x0000000413067825 */ /* 0x004fca00078e0206 */
[----:B------:R-:W2:Y:S04]  /*22f0*/  LDG.E R9, desc[UR6][R6.64] ;  /* 0x0000000606097981 */ /* 0x000ea8000c1e1900 */
[----:B------:R-:W2:Y:S01]  /*2300*/  LDG.E R22, desc[UR6][R6.64+0x4] ;  /* 0x0000040606167981 */ /* 0x000ea2000c1e1900 */
[----:B-1----:R-:W-:-:S05]  /*2310*/  IMAD.WIDE R2, R19, 0x4, R2 ;  /* 0x0000000413027825 */ /* 0x002fca00078e0202 */
[----:B------:R-:W4:Y:S04]  /*2320*/  LDG.E R19, desc[UR6][R2.64] ;  /* 0x0000000602137981 */ /* 0x000f28000c1e1900 */
[----:B------:R-:W4:Y:S01]  /*2330*/  LDG.E R24, desc[UR6][R2.64+0x4] ;  /* 0x0000040602187981 */ /* 0x000f22000c1e1900 */
[----:B------:R-:W0:Y:S01]  /*2340*/  MUFU.RCP R27, R12 ;  /* 0x0000000c001b7308 */ /* 0x000e220000001000 */
[----:B------:R-:W-:Y:S01]  /*2350*/  BSSY.RECONVERGENT B1, `(.L_x_56) ;  /* 0x0000011000017945 */ /* 0x000fe20003800200 */
[----:B0-----:R-:W-:-:S04]  /*2360*/  FFMA R0, -R12, R27, 1 ;  /* 0x3f8000000c007423 */ /* 0x001fc8000000011b */
[----:B------:R-:W-:Y:S01]  /*2370*/  FFMA R0, R27, R0, R27 ;  /* 0x000000001b007223 */ /* 0x000fe2000000001b */
[----:B---3--:R-:W-:Y:S01]  /*2380*/  FADD R23, -R21, R18 ;  /* 0x0000001215177221 */ /* 0x008fe20000000100 */
[----:B--2---:R-:W-:-:S04]  /*2390*/  FADD R22, -R9, R22 ;  /* 0x0000001609167221 */ /* 0x004fc80000000100 */
[----:B------:R-:W-:-:S04]  /*23a0*/  FMUL R25, R22, R23 ;  /* 0x0000001716197220 */ /* 0x000fc80000400000 */
[----:B------:R-:W0:Y:S01]  /*23b0*/  FCHK P0, R25, R12 ;  /* 0x0000000c19007302 */ /* 0x000e220000000000 */
[----:B------:R-:W-:-:S04]  /*23c0*/  FFMA R7, R0, R25, RZ ;  /* 0x0000001900077223 */ /* 0x000fc800000000ff */
[----:B------:R-:W-:Y:S01]  /*23d0*/  FFMA R6, -R12, R7, R25 ;  /* 0x000000070c067223 */ /* 0x000fe20000000119 */
[----:B----4-:R-:W-:-:S03]  /*23e0*/  FADD R18, -R19, R24 ;  /* 0x0000001813127221 */ /* 0x010fc60000000100 */
[----:B------:R-:W-:Y:S01]  /*23f0*/  FFMA R6, R0, R6, R7 ;  /* 0x0000000600067223 */ /* 0x000fe20000000007 */
[----:B0-----:R-:W-:Y:S06]  /*2400*/  @!P0 BRA `(.L_x_57) ;  /* 0x0000000000148947 */ /* 0x001fec0003800000 */
[----:B------:R-:W-:Y:S02]  /*2410*/  MOV R3, R25 ;  /* 0x0000001900037202 */ /* 0x000fe40000000f00 */
[----:B------:R-:W-:Y:S02]  /*2420*/  MOV R0, R12 ;  /* 0x0000000c00007202 */ /* 0x000fe40000000f00 */
[----:B------:R-:W-:-:S07]  /*2430*/  MOV R6, 0x2450 ;  /* 0x0000245000067802 */ /* 0x000fce0000000f00 */
[----:B------:R-:W-:Y:S05]  /*2440*/  CALL.REL.NOINC `($__internal_3_$__cuda_sm3x_div_rn_noftz_f32_slowpath) ;  /* 0x0000000000f87944 */ /* 0x000fea0003c00000 */
[----:B------:R-:W-:-:S07]  /*2450*/  MOV R6, R0 ;  /* 0x0000000000067202 */ /* 0x000fce0000000f00 */
.L_x_57:
[----:B------:R-:W-:Y:S05]  /*2460*/  BSYNC.RECONVERGENT B1 ;  /* 0x0000000000017941 */ /* 0x000fea0003800200 */
.L_x_56:
        /* <DEDUP_REMOVED lines=15> */
[----:B------:R-:W-:Y:S05]  /*2560*/  CALL.REL.NOINC `($__internal_3_$__cuda_sm3x_div_rn_noftz_f32_slowpath) ;  /* 0x0000000000b07944 */ /* 0x000fea0003c00000 */
.L_x_59:
[----:B------:R-:W-:Y:S05]  /*2570*/  BSYNC.RECONVERGENT B1 ;  /* 0x0000000000017941 */ /* 0x000fea0003800200 */
.L_x_58:
[----:B------:R-:W-:-:S04]  /*2580*/  FADD R19, R19, R0 ;  /* 0x0000000013137221 */ /* 0x000fc80000000000 */
[----:B------:R-:W-:-:S07]  /*2590*/  FMUL R0, R8, R19 ;  /* 0x0000001308007220 */ /* 0x000fce0000400000 */
.L_x_53:
[----:B------:R-:W-:Y:S05]  /*25a0*/  BSYNC.RECONVERGENT B0 ;  /* 0x0000000000007941 */ /* 0x000fea0003800200 */
.L_x_52:
        /* <DEDUP_REMOVED lines=10> */
.L_x_35:
[----:B------:R-:W0:Y:S08]  /*2650*/  LDC.64 R2, c[0x0][0x380] ;  /* 0x0000e000ff027b82 */ /* 0x000e300000000a00 */
[----:B------:R-:W1:Y:S01]  /*2660*/  LDC.64 R4, c[0x0][0x388] ;  /* 0x0000e200ff047b82 */ /* 0x000e620000000a00 */
[----:B0-----:R-:W-:-:S05]  /*2670*/  IMAD.WIDE R2, R17, 0x4, R2 ;  /* 0x0000000411027825 */ /* 0x001fca00078e0202 */
[----:B------:R-:W-:Y:S01]  /*2680*/  STG.E desc[UR6][R2.64], R14 ;  /* 0x0000000e02007986 */ /* 0x000fe2000c101906 */
[----:B-1----:R-:W-:-:S05]  /*2690*/  IMAD.WIDE R4, R17, 0x4, R4 ;  /* 0x0000000411047825 */ /* 0x002fca00078e0204 */
[----:B------:R-:W-:Y:S01]  /*26a0*/  STG.E desc[UR6][R4.64], R13 ;  /* 0x0000000d04007986 */ /* 0x000fe2000c101906 */
[----:B------:R-:W-:Y:S05]  /*26b0*/  EXIT ;  /* 0x000000000000794d */ /* 0x000fea0003800000 */
        .weak           $__internal_2_$__cuda_sm20_sqrt_rn_f32_slowpath
        .type           $__internal_2_$__cuda_sm20_sqrt_rn_f32_slowpath,@function
        .size           $__internal_2_$__cuda_sm20_sqrt_rn_f32_slowpath,($__internal_3_$__cuda_sm3x_div_rn_noftz_f32_slowpath - $__internal_2_$__cuda_sm20_sqrt_rn_f32_slowpath)
$__internal_2_$__cuda_sm20_sqrt_rn_f32_slowpath:
        /* <DEDUP_REMOVED lines=19> */
.L_x_61:
[----:B------:R-:W-:Y:S01]  /*27f0*/  HFMA2 R7, -RZ, RZ, 0, 0 ;  /* 0x00000000ff077431 */ /* 0x000fe200000001ff */
[----:B------:R-:W-:Y:S02]  /*2800*/  MOV R0, R6 ;  /* 0x0000000600007202 */ /* 0x000fe40000000f00 */
[----:B------:R-:W-:-:S04]  /*2810*/  MOV R6, R19 ;  /* 0x0000001300067202 */ /* 0x000fc80000000f00 */
[----:B------:R-:W-:Y:S05]  /*2820*/  RET.REL.NODEC R6 `(_Z6tfm_3dPfS_iiPKfS1_PKiS3_fS1_iiiiffffS1_S1_) ;  /* 0xffffffd406f47950 */ /* 0x000fea0003c3ffff */
        .weak           $__internal_3_$__cuda_sm3x_div_rn_noftz_f32_slowpath
        .type           $__internal_3_$__cuda_sm3x_div_rn_noftz_f32_slowpath,@function
        .size           $__internal_3_$__cuda_sm3x_div_rn_noftz_f32_slowpath,(.L_x_77 - $__internal_3_$__cuda_sm3x_div_rn_noftz_f32_slowpath)
$__internal_3_$__cuda_sm3x_div_rn_noftz_f32_slowpath:
[----:B------:R-:W-:Y:S01]  /*2830*/  SHF.R.U32.HI R2, RZ, 0x17, R0 ;  /* 0x00000017ff027819 */ /* 0x000fe20000011600 */
[----:B------:R-:W-:Y:S01]  /*2840*/  BSSY.RECONVERGENT B2, `(.L_x_62) ;  /* 0x0000063000027945 */ /* 0x000fe20003800200 */
[----:B------:R-:W-:Y:S02]  /*2850*/  SHF.R.U32.HI R25, RZ, 0x17, R3 ;  /* 0x00000017ff197819 */ /* 0x000fe40000011603 */
[----:B------:R-:W-:Y:S02]  /*2860*/  LOP3.LUT R2, R2, 0xff, RZ, 0xc0, !PT ;  /* 0x000000ff02027812 */ /* 0x000fe400078ec0ff */
[----:B------:R-:W-:Y:S02]  /*2870*/  LOP3.LUT R25, R25, 0xff, RZ, 0xc0, !PT ;  /* 0x000000ff19197812 */ /* 0x000fe400078ec0ff */
[----:B------:R-:W-:Y:S02]  /*2880*/  IADD3 R26, PT, PT, R2, -0x1, RZ ;  /* 0xffffffff021a7810 */ /* 0x000fe40007ffe0ff */
[----:B------:R-:W-:-:S02]  /*2890*/  IADD3 R24, PT, PT, R25, -0x1, RZ ;  /* 0xffffffff19187810 */ /* 0x000fc40007ffe0ff */
[----:B------:R-:W-:Y:S02]  /*28a0*/  ISETP.GT.U32.AND P0, PT, R26, 0xfd, PT ;  /* 0x000000fd1a00780c */ /* 0x000fe40003f04070 */
[----:B------:R-:W-:Y:S02]  /*28b0*/  MOV R22, R3 ;  /* 0x0000000300167202 */ /* 0x000fe40000000f00 */
        /* <DEDUP_REMOVED lines=26> */
.L_x_63:
        /* <DEDUP_REMOVED lines=29> */
[-CC-:B------:R-:W-:Y:S01]  /*2c30*/  FFMA.RZ R7, R22, R0.reuse, R27.reuse ;  /* 0x0000000016077223 */ /* 0x180fe2000000c01b */
[C---:B------:R-:W-:Y:S02]  /*2c40*/  IADD3 R25, PT, PT, R2.reuse, 0x20, RZ ;  /* 0x0000002002197810 */ /* 0x040fe40007ffe0ff */
[----:B------:R-:W-:Y:S02]  /*2c50*/  ISETP.NE.AND P2, PT, R2, RZ, PT ;  /* 0x000000ff0200720c */ /* 0x000fe40003f45270 */
[----:B------:R-:W-:Y:S01]  /*2c60*/  LOP3.LUT R24, R7, 0x7fffff, RZ, 0xc0, !PT ;  /* 0x007fffff07187812 */ /* 0x000fe200078ec0ff */
[CCC-:B------:R-:W-:Y:S01]  /*2c70*/  FFMA.RP R7, R22.reuse, R0.reuse, R27.reuse ;  /* 0x0000000016077223 */ /* 0x1c0fe2000000801b */
[----:B------:R-:W-:Y:S01]  /*2c80*/  FFMA.RM R0, R22, R0, R27 ;  /* 0x0000000016007223 */ /* 0x000fe2000000401b */
[----:B------:R-:W-:Y:S02]  /*2c90*/  ISETP.NE.AND P1, PT, R2, RZ, PT ;  /* 0x000000ff0200720c */ /* 0x000fe40003f25270 */
[----:B------:R-:W-:-:S02]  /*2ca0*/  LOP3.LUT R24, R24, 0x800000, RZ, 0xfc, !PT ;  /* 0x0080000018187812 */ /* 0x000fc400078efcff */
        /* <DEDUP_REMOVED lines=14> */
.L_x_70:
[----:B------:R-:W-:-:S04]  /*2d90*/  LOP3.LUT R3, R3, 0x80000000, RZ, 0xc0, !PT ;  /* 0x8000000003037812 */ /* 0x000fc800078ec0ff */
[----:B------:R-:W-:Y:S01]  /*2da0*/  LOP3.LUT R3, R3, 0x7f800000, RZ, 0xfc, !PT ;  /* 0x7f80000003037812 */ /* 0x000fe200078efcff */
[----:B------:R-:W-:Y:S06]  /*2db0*/  BRA `(.L_x_71) ;  /* 0x0000000000047947 */ /* 0x000fec0003800000 */
.L_x_69:
[----:B------:R-:W-:-:S07]  /*2dc0*/  LEA R3, R24, R3, 0x17 ;  /* 0x0000000318037211 */ /* 0x000fce00078eb8ff */
.L_x_71:
[----:B------:R-:W-:Y:S05]  /*2dd0*/  BSYNC.RECONVERGENT B3 ;  /* 0x0000000000037941 */ /* 0x000fea0003800200 */
.L_x_68:
[----:B------:R-:W-:Y:S05]  /*2de0*/  BRA `(.L_x_72) ;  /* 0x0000000000207947 */ /* 0x000fea0003800000 */
.L_x_67:
[----:B------:R-:W-:-:S04]  /*2df0*/  LOP3.LUT R0, R0, 0x80000000, R22, 0x48, !PT ;  /* 0x8000000000007812 */ /* 0x000fc800078e4816 */
[----:B------:R-:W-:Y:S01]  /*2e00*/  LOP3.LUT R3, R0, 0x7f800000, RZ, 0xfc, !PT ;  /* 0x7f80000000037812 */ /* 0x000fe200078efcff */
[----:B------:R-:W-:Y:S06]  /*2e10*/  BRA `(.L_x_72) ;  /* 0x0000000000147947 */ /* 0x000fec0003800000 */
.L_x_66:
[----:B------:R-:W-:Y:S01]  /*2e20*/  LOP3.LUT R3, R0, 0x80000000, R22, 0x48, !PT ;  /* 0x8000000000037812 */ /* 0x000fe200078e4816 */
[----:B------:R-:W-:Y:S06]  /*2e30*/  BRA `(.L_x_72) ;  /* 0x00000000000c7947 */ /* 0x000fec0003800000 */
.L_x_65:
[----:B------:R-:W0:Y:S01]  /*2e40*/  MUFU.RSQ R3, -QNAN ;  /* 0xffc0000000037908 */ /* 0x000e220000001400 */
[----:B------:R-:W-:Y:S05]  /*2e50*/  BRA `(.L_x_72) ;  /* 0x0000000000047947 */ /* 0x000fea0003800000 */
.L_x_64:
[----:B------:R-:W-:-:S07]  /*2e60*/  FADD.FTZ R3, R3, R0 ;  /* 0x0000000003037221 */ /* 0x000fce0000010000 */
.L_x_72:
[----:B------:R-:W-:Y:S05]  /*2e70*/  BSYNC.RECONVERGENT B2 ;  /* 0x0000000000027941 */ /* 0x000fea0003800200 */
.L_x_62:
[----:B0-----:R-:W-:Y:S01]  /*2e80*/  MOV R0, R3 ;  /* 0x0000000300007202 */ /* 0x001fe20000000f00 */
[----:B------:R-:W-:Y:S01]  /*2e90*/  HFMA2 R3, -RZ, RZ, 0, 0 ;  /* 0x00000000ff037431 */ /* 0x000fe200000001ff */
[----:B------:R-:W-:-:S04]  /*2ea0*/  MOV R2, R6 ;  /* 0x0000000600027202 */ /* 0x000fc80000000f00 */
[----:B------:R-:W-:Y:S05]  /*2eb0*/  RET.REL.NODEC R2 `(_Z6tfm_3dPfS_iiPKfS1_PKiS3_fS1_iiiiffffS1_S1_) ;  /* 0xffffffd002507950 */ /* 0x000fea0003c3ffff */
.L_x_73:
        /* <DEDUP_REMOVED lines=12> */
.L_x_77:


//--------------------- .nv.shared.reserved.0     --------------------------
	.section	.nv.shared.reserved.0,"aw",@nobits
	.weak		__nv_reservedSMEM_offset_0_alias
	.size		__nv_reservedSMEM_offset_0_alias, 0, 64
	.other		__nv_reservedSMEM_offset_0_alias,@"STO_CUDA_RESERVED_SHARED STV_DEFAULT"
__nv_reservedSMEM_offset_0_alias:
	.zero		0
	.zero		64


//--------------------- .nv.constant0._Z6tfm_2dPfS_iiPKfS1_PKiS3_fS1_iiiiffffS1_S1_ --------------------------
	.section	.nv.constant0._Z6tfm_2dPfS_iiPKfS1_PKiS3_fS1_iiiiffffS1_S1_,"a",@progbits
	.sectionflags	@""
	.align	4
.nv.constant0._Z6tfm_2dPfS_iiPKfS1_PKiS3_fS1_iiiiffffS1_S1_:
	.zero		1016


//--------------------- .nv.constant0._Z6tfm_3dPfS_iiPKfS1_PKiS3_fS1_iiiiffffS1_S1_ --------------------------
	.section	.nv.constant0._Z6tfm_3dPfS_iiPKfS1_PKiS3_fS1_iiiiffffS1_S1_,"a",@progbits
	.sectionflags	@""
	.align	4
.nv.constant0._Z6tfm_3dPfS_iiPKfS1_PKiS3_fS1_iiiiffffS1_S1_:
	.zero		1016


//--------------------- SYMBOLS --------------------------

	.type		.nv.reservedSmem.offset0,@object
	.size		.nv.reservedSmem.offset0,0x4
